//
// Generated by NVIDIA NVVM Compiler
//
// Compiler Build ID: CL-36424714
// Cuda compilation tools, release 13.0, V13.0.88
// Based on NVVM 20.0.0
//

.version 9.0
.target sm_100
.address_size 64

	// .globl	_Z9WaveStepHPfS_S_S_S_S_iiiffS_

.visible .entry _Z9WaveStepHPfS_S_S_S_S_iiiffS_(
	.param .u64 .ptr .align 1 _Z9WaveStepHPfS_S_S_S_S_iiiffS__param_0,
	.param .u64 .ptr .align 1 _Z9WaveStepHPfS_S_S_S_S_iiiffS__param_1,
	.param .u64 .ptr .align 1 _Z9WaveStepHPfS_S_S_S_S_iiiffS__param_2,
	.param .u64 .ptr .align 1 _Z9WaveStepHPfS_S_S_S_S_iiiffS__param_3,
	.param .u64 .ptr .align 1 _Z9WaveStepHPfS_S_S_S_S_iiiffS__param_4,
	.param .u64 .ptr .align 1 _Z9WaveStepHPfS_S_S_S_S_iiiffS__param_5,
	.param .u32 _Z9WaveStepHPfS_S_S_S_S_iiiffS__param_6,
	.param .u32 _Z9WaveStepHPfS_S_S_S_S_iiiffS__param_7,
	.param .u32 _Z9WaveStepHPfS_S_S_S_S_iiiffS__param_8,
	.param .f32 _Z9WaveStepHPfS_S_S_S_S_iiiffS__param_9,
	.param .f32 _Z9WaveStepHPfS_S_S_S_S_iiiffS__param_10,
	.param .u64 .ptr .align 1 _Z9WaveStepHPfS_S_S_S_S_iiiffS__param_11
)
{
	.reg .pred 	%p<6>;
	.reg .b32 	%r<23>;
	.reg .b32 	%f<110>;
	.reg .b64 	%rd<32>;

	ld.param.u64 	%rd4, [_Z9WaveStepHPfS_S_S_S_S_iiiffS__param_3];
	ld.param.u32 	%r4, [_Z9WaveStepHPfS_S_S_S_S_iiiffS__param_6];
	ld.param.u32 	%r5, [_Z9WaveStepHPfS_S_S_S_S_iiiffS__param_7];
	ld.param.u32 	%r6, [_Z9WaveStepHPfS_S_S_S_S_iiiffS__param_8];
	ld.param.f32 	%f1, [_Z9WaveStepHPfS_S_S_S_S_iiiffS__param_9];
	mov.u32 	%r7, %ctaid.x;
	mov.u32 	%r8, %ntid.x;
	mov.u32 	%r9, %tid.x;
	mad.lo.s32 	%r1, %r7, %r8, %r9;
	mov.u32 	%r10, %ctaid.y;
	mov.u32 	%r11, %ntid.y;
	mov.u32 	%r12, %tid.y;
	mad.lo.s32 	%r2, %r10, %r11, %r12;
	mov.u32 	%r13, %ctaid.z;
	mov.u32 	%r14, %ntid.z;
	mov.u32 	%r15, %tid.z;
	mad.lo.s32 	%r3, %r13, %r14, %r15;
	setp.ge.s32 	%p1, %r2, %r5;
	setp.ge.s32 	%p2, %r1, %r4;
	or.pred  	%p3, %p2, %p1;
	setp.ge.s32 	%p4, %r3, %r6;
	or.pred  	%p5, %p3, %p4;
	@%p5 bra 	$L__BB0_2;
	ld.param.u64 	%rd31, [_Z9WaveStepHPfS_S_S_S_S_iiiffS__param_5];
	ld.param.u64 	%rd30, [_Z9WaveStepHPfS_S_S_S_S_iiiffS__param_4];
	ld.param.u64 	%rd29, [_Z9WaveStepHPfS_S_S_S_S_iiiffS__param_2];
	ld.param.u64 	%rd28, [_Z9WaveStepHPfS_S_S_S_S_iiiffS__param_1];
	ld.param.u64 	%rd27, [_Z9WaveStepHPfS_S_S_S_S_iiiffS__param_0];
	cvta.to.global.u64 	%rd7, %rd27;
	cvta.to.global.u64 	%rd8, %rd30;
	cvta.to.global.u64 	%rd9, %rd31;
	cvta.to.global.u64 	%rd10, %rd28;
	cvta.to.global.u64 	%rd11, %rd4;
	cvta.to.global.u64 	%rd12, %rd29;
	shl.b32 	%r16, %r1, 2;
	mad.lo.s32 	%r17, %r4, %r2, %r16;
	mul.lo.s32 	%r18, %r4, %r3;
	mad.lo.s32 	%r19, %r18, %r5, %r17;
	mul.wide.s32 	%rd13, %r19, 4;
	add.s64 	%rd14, %rd7, %rd13;
	ld.global.f32 	%f2, [%rd14];
	add.s32 	%r20, %r18, %r4;
	mad.lo.s32 	%r21, %r20, %r5, %r17;
	mul.wide.s32 	%rd15, %r21, 4;
	add.s64 	%rd16, %rd8, %rd15;
	ld.global.f32 	%f3, [%rd16];
	add.s64 	%rd17, %rd8, %rd13;
	ld.global.f32 	%f4, [%rd17];
	sub.f32 	%f5, %f3, %f4;
	add.s32 	%r22, %r19, %r4;
	mul.wide.s32 	%rd18, %r22, 4;
	add.s64 	%rd19, %rd9, %rd18;
	ld.global.f32 	%f6, [%rd19];
	sub.f32 	%f7, %f5, %f6;
	add.s64 	%rd20, %rd9, %rd13;
	ld.global.f32 	%f8, [%rd20];
	add.f32 	%f9, %f7, %f8;
	fma.rn.f32 	%f10, %f1, %f9, %f2;
	st.global.f32 	[%rd14], %f10;
	ld.global.f32 	%f11, [%rd14+4];
	ld.global.f32 	%f12, [%rd16+4];
	ld.global.f32 	%f13, [%rd17+4];
	sub.f32 	%f14, %f12, %f13;
	ld.global.f32 	%f15, [%rd19+4];
	sub.f32 	%f16, %f14, %f15;
	ld.global.f32 	%f17, [%rd20+4];
	add.f32 	%f18, %f16, %f17;
	fma.rn.f32 	%f19, %f1, %f18, %f11;
	st.global.f32 	[%rd14+4], %f19;
	ld.global.f32 	%f20, [%rd14+8];
	ld.global.f32 	%f21, [%rd16+8];
	ld.global.f32 	%f22, [%rd17+8];
	sub.f32 	%f23, %f21, %f22;
	ld.global.f32 	%f24, [%rd19+8];
	sub.f32 	%f25, %f23, %f24;
	ld.global.f32 	%f26, [%rd20+8];
	add.f32 	%f27, %f25, %f26;
	fma.rn.f32 	%f28, %f1, %f27, %f20;
	st.global.f32 	[%rd14+8], %f28;
	ld.global.f32 	%f29, [%rd14+12];
	ld.global.f32 	%f30, [%rd16+12];
	ld.global.f32 	%f31, [%rd17+12];
	sub.f32 	%f32, %f30, %f31;
	ld.global.f32 	%f33, [%rd19+12];
	sub.f32 	%f34, %f32, %f33;
	ld.global.f32 	%f35, [%rd20+12];
	add.f32 	%f36, %f34, %f35;
	fma.rn.f32 	%f37, %f1, %f36, %f29;
	st.global.f32 	[%rd14+12], %f37;
	add.s64 	%rd21, %rd10, %rd13;
	ld.global.f32 	%f38, [%rd21];
	ld.global.f32 	%f39, [%rd20+4];
	ld.global.f32 	%f40, [%rd20];
	sub.f32 	%f41, %f39, %f40;
	add.s64 	%rd22, %rd11, %rd15;
	ld.global.f32 	%f42, [%rd22];
	sub.f32 	%f43, %f41, %f42;
	add.s64 	%rd23, %rd11, %rd13;
	ld.global.f32 	%f44, [%rd23];
	add.f32 	%f45, %f43, %f44;
	fma.rn.f32 	%f46, %f1, %f45, %f38;
	st.global.f32 	[%rd21], %f46;
	ld.global.f32 	%f47, [%rd21+4];
	ld.global.f32 	%f48, [%rd20+8];
	ld.global.f32 	%f49, [%rd20+4];
	sub.f32 	%f50, %f48, %f49;
	ld.global.f32 	%f51, [%rd22+4];
	sub.f32 	%f52, %f50, %f51;
	ld.global.f32 	%f53, [%rd23+4];
	add.f32 	%f54, %f52, %f53;
	fma.rn.f32 	%f55, %f1, %f54, %f47;
	st.global.f32 	[%rd21+4], %f55;
	ld.global.f32 	%f56, [%rd21+8];
	ld.global.f32 	%f57, [%rd20+12];
	ld.global.f32 	%f58, [%rd20+8];
	sub.f32 	%f59, %f57, %f58;
	ld.global.f32 	%f60, [%rd22+8];
	sub.f32 	%f61, %f59, %f60;
	ld.global.f32 	%f62, [%rd23+8];
	add.f32 	%f63, %f61, %f62;
	fma.rn.f32 	%f64, %f1, %f63, %f56;
	st.global.f32 	[%rd21+8], %f64;
	ld.global.f32 	%f65, [%rd21+12];
	ld.global.f32 	%f66, [%rd20+16];
	ld.global.f32 	%f67, [%rd20+12];
	sub.f32 	%f68, %f66, %f67;
	ld.global.f32 	%f69, [%rd22+12];
	sub.f32 	%f70, %f68, %f69;
	ld.global.f32 	%f71, [%rd23+12];
	add.f32 	%f72, %f70, %f71;
	fma.rn.f32 	%f73, %f1, %f72, %f65;
	st.global.f32 	[%rd21+12], %f73;
	add.s64 	%rd24, %rd12, %rd13;
	ld.global.f32 	%f74, [%rd24];
	mul.wide.s32 	%rd25, %r4, 4;
	add.s64 	%rd26, %rd23, %rd25;
	ld.global.f32 	%f75, [%rd26];
	ld.global.f32 	%f76, [%rd23];
	sub.f32 	%f77, %f75, %f76;
	ld.global.f32 	%f78, [%rd17+4];
	sub.f32 	%f79, %f77, %f78;
	ld.global.f32 	%f80, [%rd17];
	add.f32 	%f81, %f79, %f80;
	fma.rn.f32 	%f82, %f1, %f81, %f74;
	st.global.f32 	[%rd24], %f82;
	ld.global.f32 	%f83, [%rd24+4];
	ld.global.f32 	%f84, [%rd26+4];
	ld.global.f32 	%f85, [%rd23+4];
	sub.f32 	%f86, %f84, %f85;
	ld.global.f32 	%f87, [%rd17+8];
	sub.f32 	%f88, %f86, %f87;
	ld.global.f32 	%f89, [%rd17+4];
	add.f32 	%f90, %f88, %f89;
	fma.rn.f32 	%f91, %f1, %f90, %f83;
	st.global.f32 	[%rd24+4], %f91;
	ld.global.f32 	%f92, [%rd24+8];
	ld.global.f32 	%f93, [%rd26+8];
	ld.global.f32 	%f94, [%rd23+8];
	sub.f32 	%f95, %f93, %f94;
	ld.global.f32 	%f96, [%rd17+12];
	sub.f32 	%f97, %f95, %f96;
	ld.global.f32 	%f98, [%rd17+8];
	add.f32 	%f99, %f97, %f98;
	fma.rn.f32 	%f100, %f1, %f99, %f92;
	st.global.f32 	[%rd24+8], %f100;
	ld.global.f32 	%f101, [%rd24+12];
	ld.global.f32 	%f102, [%rd26+12];
	ld.global.f32 	%f103, [%rd23+12];
	sub.f32 	%f104, %f102, %f103;
	ld.global.f32 	%f105, [%rd17+16];
	sub.f32 	%f106, %f104, %f105;
	ld.global.f32 	%f107, [%rd17+12];
	add.f32 	%f108, %f106, %f107;
	fma.rn.f32 	%f109, %f1, %f108, %f101;
	st.global.f32 	[%rd24+12], %f109;
$L__BB0_2:
	ret;

}
	// .globl	_Z9WaveStepEPfS_S_S_S_S_iiifS_S_
.visible .entry _Z9WaveStepEPfS_S_S_S_S_iiifS_S_(
	.param .u64 .ptr .align 1 _Z9WaveStepEPfS_S_S_S_S_iiifS_S__param_0,
	.param .u64 .ptr .align 1 _Z9WaveStepEPfS_S_S_S_S_iiifS_S__param_1,
	.param .u64 .ptr .align 1 _Z9WaveStepEPfS_S_S_S_S_iiifS_S__param_2,
	.param .u64 .ptr .align 1 _Z9WaveStepEPfS_S_S_S_S_iiifS_S__param_3,
	.param .u64 .ptr .align 1 _Z9WaveStepEPfS_S_S_S_S_iiifS_S__param_4,
	.param .u64 .ptr .align 1 _Z9WaveStepEPfS_S_S_S_S_iiifS_S__param_5,
	.param .u32 _Z9WaveStepEPfS_S_S_S_S_iiifS_S__param_6,
	.param .u32 _Z9WaveStepEPfS_S_S_S_S_iiifS_S__param_7,
	.param .u32 _Z9WaveStepEPfS_S_S_S_S_iiifS_S__param_8,
	.param .f32 _Z9WaveStepEPfS_S_S_S_S_iiifS_S__param_9,
	.param .u64 .ptr .align 1 _Z9WaveStepEPfS_S_S_S_S_iiifS_S__param_10,
	.param .u64 .ptr .align 1 _Z9WaveStepEPfS_S_S_S_S_iiifS_S__param_11
)
{
	.reg .pred 	%p<6>;
	.reg .b32 	%r<38>;
	.reg .b32 	%f<126>;
	.reg .b64 	%rd<37>;

	ld.param.u64 	%rd2, [_Z9WaveStepEPfS_S_S_S_S_iiifS_S__param_1];
	ld.param.u64 	%rd4, [_Z9WaveStepEPfS_S_S_S_S_iiifS_S__param_3];
	ld.param.u64 	%rd5, [_Z9WaveStepEPfS_S_S_S_S_iiifS_S__param_4];
	ld.param.u32 	%r4, [_Z9WaveStepEPfS_S_S_S_S_iiifS_S__param_6];
	ld.param.u32 	%r5, [_Z9WaveStepEPfS_S_S_S_S_iiifS_S__param_7];
	ld.param.u32 	%r6, [_Z9WaveStepEPfS_S_S_S_S_iiifS_S__param_8];
	ld.param.f32 	%f1, [_Z9WaveStepEPfS_S_S_S_S_iiifS_S__param_9];
	ld.param.u64 	%rd7, [_Z9WaveStepEPfS_S_S_S_S_iiifS_S__param_10];
	ld.param.u64 	%rd8, [_Z9WaveStepEPfS_S_S_S_S_iiifS_S__param_11];
	mov.u32 	%r7, %ctaid.x;
	mov.u32 	%r8, %ntid.x;
	mov.u32 	%r9, %tid.x;
	mad.lo.s32 	%r1, %r7, %r8, %r9;
	mov.u32 	%r10, %ctaid.y;
	mov.u32 	%r11, %ntid.y;
	mov.u32 	%r12, %tid.y;
	mad.lo.s32 	%r2, %r10, %r11, %r12;
	mov.u32 	%r13, %ctaid.z;
	mov.u32 	%r14, %ntid.z;
	mov.u32 	%r15, %tid.z;
	mad.lo.s32 	%r3, %r13, %r14, %r15;
	setp.eq.s32 	%p1, %r2, 0;
	setp.lt.s32 	%p2, %r1, 1;
	setp.eq.s32 	%p3, %r3, 0;
	or.pred  	%p4, %p1, %p3;
	or.pred  	%p5, %p4, %p2;
	@%p5 bra 	$L__BB1_2;
	ld.param.u64 	%rd36, [_Z9WaveStepEPfS_S_S_S_S_iiifS_S__param_5];
	ld.param.u64 	%rd35, [_Z9WaveStepEPfS_S_S_S_S_iiifS_S__param_2];
	ld.param.u64 	%rd34, [_Z9WaveStepEPfS_S_S_S_S_iiifS_S__param_0];
	cvta.to.global.u64 	%rd9, %rd4;
	cvta.to.global.u64 	%rd10, %rd7;
	cvta.to.global.u64 	%rd11, %rd35;
	cvta.to.global.u64 	%rd12, %rd2;
	cvta.to.global.u64 	%rd13, %rd5;
	cvta.to.global.u64 	%rd14, %rd34;
	cvta.to.global.u64 	%rd15, %rd36;
	cvta.to.global.u64 	%rd16, %rd8;
	shl.b32 	%r16, %r1, 2;
	mul.lo.s32 	%r17, %r4, %r2;
	add.s32 	%r18, %r17, %r16;
	mul.lo.s32 	%r19, %r4, %r3;
	mul.lo.s32 	%r20, %r19, %r5;
	add.s32 	%r21, %r18, %r20;
	mul.wide.s32 	%rd17, %r21, 4;
	add.s64 	%rd18, %rd9, %rd17;
	ld.global.f32 	%f2, [%rd18];
	add.s64 	%rd19, %rd10, %rd17;
	ld.global.f32 	%f3, [%rd19];
	add.s64 	%rd20, %rd11, %rd17;
	ld.global.f32 	%f4, [%rd20];
	sub.s32 	%r22, %r17, %r4;
	add.s32 	%r23, %r22, %r16;
	add.s32 	%r24, %r23, %r20;
	mul.wide.s32 	%rd21, %r24, 4;
	add.s64 	%rd22, %rd11, %rd21;
	ld.global.f32 	%f5, [%rd22];
	sub.f32 	%f6, %f4, %f5;
	add.s64 	%rd23, %rd12, %rd17;
	ld.global.f32 	%f7, [%rd23];
	sub.f32 	%f8, %f6, %f7;
	sub.s32 	%r25, %r19, %r4;
	mad.lo.s32 	%r26, %r25, %r5, %r18;
	mul.wide.s32 	%rd24, %r26, 4;
	add.s64 	%rd25, %rd12, %rd24;
	ld.global.f32 	%f9, [%rd25];
	add.f32 	%f10, %f8, %f9;
	fma.rn.f32 	%f11, %f3, %f10, %f2;
	st.global.f32 	[%rd18], %f11;
	ld.global.f32 	%f12, [%rd18+4];
	ld.global.f32 	%f13, [%rd19+4];
	ld.global.f32 	%f14, [%rd20+4];
	ld.global.f32 	%f15, [%rd22+4];
	sub.f32 	%f16, %f14, %f15;
	ld.global.f32 	%f17, [%rd23+4];
	sub.f32 	%f18, %f16, %f17;
	ld.global.f32 	%f19, [%rd25+4];
	add.f32 	%f20, %f18, %f19;
	fma.rn.f32 	%f21, %f13, %f20, %f12;
	st.global.f32 	[%rd18+4], %f21;
	ld.global.f32 	%f22, [%rd18+8];
	ld.global.f32 	%f23, [%rd19+8];
	ld.global.f32 	%f24, [%rd20+8];
	ld.global.f32 	%f25, [%rd22+8];
	sub.f32 	%f26, %f24, %f25;
	ld.global.f32 	%f27, [%rd23+8];
	sub.f32 	%f28, %f26, %f27;
	ld.global.f32 	%f29, [%rd25+8];
	add.f32 	%f30, %f28, %f29;
	fma.rn.f32 	%f31, %f23, %f30, %f22;
	st.global.f32 	[%rd18+8], %f31;
	ld.global.f32 	%f32, [%rd18+12];
	ld.global.f32 	%f33, [%rd19+12];
	ld.global.f32 	%f34, [%rd20+12];
	ld.global.f32 	%f35, [%rd22+12];
	sub.f32 	%f36, %f34, %f35;
	ld.global.f32 	%f37, [%rd23+12];
	sub.f32 	%f38, %f36, %f37;
	ld.global.f32 	%f39, [%rd25+12];
	add.f32 	%f40, %f38, %f39;
	fma.rn.f32 	%f41, %f33, %f40, %f32;
	st.global.f32 	[%rd18+12], %f41;
	add.s64 	%rd26, %rd13, %rd17;
	ld.global.f32 	%f42, [%rd26];
	ld.global.f32 	%f43, [%rd19];
	add.s64 	%rd27, %rd14, %rd17;
	ld.global.f32 	%f44, [%rd27];
	add.s64 	%rd28, %rd14, %rd24;
	ld.global.f32 	%f45, [%rd28];
	sub.f32 	%f46, %f44, %f45;
	ld.global.f32 	%f47, [%rd20];
	sub.f32 	%f48, %f46, %f47;
	ld.global.f32 	%f49, [%rd20+-4];
	add.f32 	%f50, %f48, %f49;
	fma.rn.f32 	%f51, %f43, %f50, %f42;
	st.global.f32 	[%rd26], %f51;
	ld.global.f32 	%f52, [%rd26+4];
	ld.global.f32 	%f53, [%rd19+4];
	ld.global.f32 	%f54, [%rd27+4];
	ld.global.f32 	%f55, [%rd28+4];
	sub.f32 	%f56, %f54, %f55;
	ld.global.f32 	%f57, [%rd20+4];
	sub.f32 	%f58, %f56, %f57;
	ld.global.f32 	%f59, [%rd20];
	add.f32 	%f60, %f58, %f59;
	fma.rn.f32 	%f61, %f53, %f60, %f52;
	st.global.f32 	[%rd26+4], %f61;
	ld.global.f32 	%f62, [%rd26+8];
	ld.global.f32 	%f63, [%rd19+8];
	ld.global.f32 	%f64, [%rd27+8];
	ld.global.f32 	%f65, [%rd28+8];
	sub.f32 	%f66, %f64, %f65;
	ld.global.f32 	%f67, [%rd20+8];
	sub.f32 	%f68, %f66, %f67;
	ld.global.f32 	%f69, [%rd20+4];
	add.f32 	%f70, %f68, %f69;
	fma.rn.f32 	%f71, %f63, %f70, %f62;
	st.global.f32 	[%rd26+8], %f71;
	ld.global.f32 	%f72, [%rd26+12];
	ld.global.f32 	%f73, [%rd19+12];
	ld.global.f32 	%f74, [%rd27+12];
	ld.global.f32 	%f75, [%rd28+12];
	sub.f32 	%f76, %f74, %f75;
	ld.global.f32 	%f77, [%rd20+12];
	sub.f32 	%f78, %f76, %f77;
	ld.global.f32 	%f79, [%rd20+8];
	add.f32 	%f80, %f78, %f79;
	fma.rn.f32 	%f81, %f73, %f80, %f72;
	st.global.f32 	[%rd26+12], %f81;
	add.s64 	%rd29, %rd15, %rd17;
	ld.global.f32 	%f82, [%rd29];
	ld.global.f32 	%f83, [%rd19];
	ld.global.f32 	%f84, [%rd23];
	ld.global.f32 	%f85, [%rd23+-4];
	sub.f32 	%f86, %f84, %f85;
	ld.global.f32 	%f87, [%rd27];
	sub.f32 	%f88, %f86, %f87;
	add.s64 	%rd30, %rd14, %rd21;
	ld.global.f32 	%f89, [%rd30];
	add.f32 	%f90, %f88, %f89;
	fma.rn.f32 	%f91, %f83, %f90, %f82;
	st.global.f32 	[%rd29], %f91;
	ld.global.f32 	%f92, [%rd29+4];
	ld.global.f32 	%f93, [%rd19+4];
	ld.global.f32 	%f94, [%rd23+4];
	ld.global.f32 	%f95, [%rd23];
	sub.f32 	%f96, %f94, %f95;
	ld.global.f32 	%f97, [%rd27+4];
	sub.f32 	%f98, %f96, %f97;
	ld.global.f32 	%f99, [%rd30+4];
	add.f32 	%f100, %f98, %f99;
	fma.rn.f32 	%f101, %f93, %f100, %f92;
	st.global.f32 	[%rd29+4], %f101;
	ld.global.f32 	%f102, [%rd29+8];
	ld.global.f32 	%f103, [%rd19+8];
	ld.global.f32 	%f104, [%rd23+8];
	ld.global.f32 	%f105, [%rd23+4];
	sub.f32 	%f106, %f104, %f105;
	ld.global.f32 	%f107, [%rd27+8];
	sub.f32 	%f108, %f106, %f107;
	ld.global.f32 	%f109, [%rd30+8];
	add.f32 	%f110, %f108, %f109;
	fma.rn.f32 	%f111, %f103, %f110, %f102;
	st.global.f32 	[%rd29+8], %f111;
	ld.global.f32 	%f112, [%rd29+12];
	ld.global.f32 	%f113, [%rd19+12];
	ld.global.f32 	%f114, [%rd23+12];
	ld.global.f32 	%f115, [%rd23+8];
	sub.f32 	%f116, %f114, %f115;
	ld.global.f32 	%f117, [%rd27+12];
	sub.f32 	%f118, %f116, %f117;
	ld.global.f32 	%f119, [%rd30+12];
	add.f32 	%f120, %f118, %f119;
	fma.rn.f32 	%f121, %f113, %f120, %f112;
	st.global.f32 	[%rd29+12], %f121;
	shr.u32 	%r27, %r5, 31;
	add.s32 	%r28, %r5, %r27;
	shr.s32 	%r29, %r28, 1;
	shr.u32 	%r30, %r4, 31;
	add.s32 	%r31, %r4, %r30;
	shr.s32 	%r32, %r31, 1;
	shr.u32 	%r33, %r6, 31;
	add.s32 	%r34, %r6, %r33;
	shr.s32 	%r35, %r34, 1;
	mad.lo.s32 	%r36, %r35, %r5, %r29;
	mad.lo.s32 	%r37, %r36, %r4, %r32;
	mul.wide.s32 	%rd31, %r37, 4;
	add.s64 	%rd32, %rd15, %rd31;
	st.global.f32 	[%rd32], %f1;
	ld.global.f32 	%f122, [%rd29];
	add.s64 	%rd33, %rd16, %rd17;
	st.global.f32 	[%rd33], %f122;
	ld.global.f32 	%f123, [%rd29+4];
	st.global.f32 	[%rd33+4], %f123;
	ld.global.f32 	%f124, [%rd29+8];
	st.global.f32 	[%rd33+8], %f124;
	ld.global.f32 	%f125, [%rd29+12];
	st.global.f32 	[%rd33+12], %f125;
$L__BB1_2:
	ret;

}


// ===== COMPILED SASS (sm_100) =====

	.target	sm_100

	.elftype	@"ET_EXEC"


//--------------------- .note.nv.tkinfo           --------------------------
	.section	.note.nv.tkinfo,"",@"SHT_NOTE"
	.sectionflags	@"SHF_NOTE_NV_TKINFO"
	.tkinfo
        /*0018*/ 	.word	0x00000002
        /*0030*/ 	.string	""
        /*0030*/ 	.string	"ptxas"
        /*0030*/ 	.string	"Cuda compilation tools, release 13.0, V13.0.88"
        /*0030*/ 	.string	"Build cuda_13.0.r13.0/compiler.36424714_0"
        /*0030*/ 	.string	"-arch sm_100 -m 64 "



//--------------------- .note.nv.cuinfo           --------------------------
	.section	.note.nv.cuinfo,"",@"SHT_NOTE"
	.sectionflags	@"SHF_NOTE_NV_CUINFO"
        /*0018*/ 	.short	0x0002
        /*001a*/ 	.short	0x0064
        /*001c*/ 	.short	0x0082
	.zero		2


//--------------------- .nv.info                  --------------------------
	.section	.nv.info,"",@"SHT_CUDA_INFO"
	.align	4


	//----- nvinfo : EIATTR_REGCOUNT
	.align		4
        /*0000*/ 	.byte	0x04, 0x2f
        /*0002*/ 	.short	(.L_1 - .L_0)
	.align		4
.L_0:
        /*0004*/ 	.word	index@(_Z9WaveStepHPfS_S_S_S_S_iiiffS_)
        /*0008*/ 	.word	0x0000001c


	//----- nvinfo : EIATTR_FRAME_SIZE
	.align		4
.L_1:
        /*000c*/ 	.byte	0x04, 0x11
        /*000e*/ 	.short	(.L_3 - .L_2)
	.align		4
.L_2:
        /*0010*/ 	.word	index@(_Z9WaveStepHPfS_S_S_S_S_iiiffS_)
        /*0014*/ 	.word	0x00000000


	//----- nvinfo : EIATTR_REGCOUNT
	.align		4
.L_3:
        /*0018*/ 	.byte	0x04, 0x2f
        /*001a*/ 	.short	(.L_5 - .L_4)
	.align		4
.L_4:
        /*001c*/ 	.word	index@(_Z9WaveStepEPfS_S_S_S_S_iiifS_S_)
        /*0020*/ 	.word	0x0000001f


	//----- nvinfo : EIATTR_FRAME_SIZE
	.align		4
.L_5:
        /*0024*/ 	.byte	0x04, 0x11
        /*0026*/ 	.short	(.L_7 - .L_6)
	.align		4
.L_6:
        /*0028*/ 	.word	index@(_Z9WaveStepEPfS_S_S_S_S_iiifS_S_)
        /*002c*/ 	.word	0x00000000


	//----- nvinfo : EIATTR_MIN_STACK_SIZE
	.align		4
.L_7:
        /*0030*/ 	.byte	0x04, 0x12
        /*0032*/ 	.short	(.L_9 - .L_8)
	.align		4
.L_8:
        /*0034*/ 	.word	index@(_Z9WaveStepEPfS_S_S_S_S_iiifS_S_)
        /*0038*/ 	.word	0x00000000


	//----- nvinfo : EIATTR_MIN_STACK_SIZE
	.align		4
.L_9:
        /*003c*/ 	.byte	0x04, 0x12
        /*003e*/ 	.short	(.L_11 - .L_10)
	.align		4
.L_10:
        /*0040*/ 	.word	index@(_Z9WaveStepHPfS_S_S_S_S_iiiffS_)
        /*0044*/ 	.word	0x00000000
.L_11:


//--------------------- .nv.compat                --------------------------
	.section	.nv.compat,"",@"SHT_CUDA_COMPAT_INFO"
	.align	4
        /*0000*/ 	.byte	0x02, 0x09, 0x00, 0x00, 0x02, 0x02, 0x01, 0x00, 0x02, 0x05, 0x05, 0x00, 0x03, 0x07, 0x01, 0x01
        /*0010*/ 	.byte	0x02, 0x03, 0x00, 0x00, 0x02, 0x06, 0x01, 0x00, 0x04, 0x0b, 0x08, 0x00, 0x09, 0x00, 0x00, 0x00
        /*0020*/ 	.byte	0x00, 0x00, 0x00, 0x00


//--------------------- .nv.info._Z9WaveStepEPfS_S_S_S_S_iiifS_S_ --------------------------
	.section	.nv.info._Z9WaveStepEPfS_S_S_S_S_iiifS_S_,"",@"SHT_CUDA_INFO"
	.sectionflags	@""
	.align	4


	//----- nvinfo : EIATTR_CUDA_API_VERSION
	.align		4
        /*0000*/ 	.byte	0x04, 0x37
        /*0002*/ 	.short	(.L_13 - .L_12)
.L_12:
        /*0004*/ 	.word	0x00000082


	//----- nvinfo : EIATTR_KPARAM_INFO
	.align		4
.L_13:
        /*0008*/ 	.byte	0x04, 0x17
        /*000a*/ 	.short	(.L_15 - .L_14)
.L_14:
        /*000c*/ 	.word	0x00000000
        /*0010*/ 	.short	0x000b
        /*0012*/ 	.short	0x0048
        /*0014*/ 	.byte	0x00, 0xf5, 0x21, 0x00


	//----- nvinfo : EIATTR_KPARAM_INFO
	.align		4
.L_15:
        /*0018*/ 	.byte	0x04, 0x17
        /*001a*/ 	.short	(.L_17 - .L_16)
.L_16:
        /*001c*/ 	.word	0x00000000
        /*0020*/ 	.short	0x000a
        /*0022*/ 	.short	0x0040
        /*0024*/ 	.byte	0x00, 0xf5, 0x21, 0x00


	//----- nvinfo : EIATTR_KPARAM_INFO
	.align		4
.L_17:
        /*0028*/ 	.byte	0x04, 0x17
        /*002a*/ 	.short	(.L_19 - .L_18)
.L_18:
        /*002c*/ 	.word	0x00000000
        /*0030*/ 	.short	0x0009
        /*0032*/ 	.short	0x003c
        /*0034*/ 	.byte	0x00, 0xf0, 0x11, 0x00


	//----- nvinfo : EIATTR_KPARAM_INFO
	.align		4
.L_19:
        /*0038*/ 	.byte	0x04, 0x17
        /*003a*/ 	.short	(.L_21 - .L_20)
.L_20:
        /*003c*/ 	.word	0x00000000
        /*0040*/ 	.short	0x0008
        /*0042*/ 	.short	0x0038
        /*0044*/ 	.byte	0x00, 0xf0, 0x11, 0x00


	//----- nvinfo : EIATTR_KPARAM_INFO
	.align		4
.L_21:
        /*0048*/ 	.byte	0x04, 0x17
        /*004a*/ 	.short	(.L_23 - .L_22)
.L_22:
        /*004c*/ 	.word	0x00000000
        /*0050*/ 	.short	0x0007
        /*0052*/ 	.short	0x0034
        /*0054*/ 	.byte	0x00, 0xf0, 0x11, 0x00


	//----- nvinfo : EIATTR_KPARAM_INFO
	.align		4
.L_23:
        /*0058*/ 	.byte	0x04, 0x17
        /*005a*/ 	.short	(.L_25 - .L_24)
.L_24:
        /*005c*/ 	.word	0x00000000
        /*0060*/ 	.short	0x0006
        /*0062*/ 	.short	0x0030
        /*0064*/ 	.byte	0x00, 0xf0, 0x11, 0x00


	//----- nvinfo : EIATTR_KPARAM_INFO
	.align		4
.L_25:
        /*0068*/ 	.byte	0x04, 0x17
        /*006a*/ 	.short	(.L_27 - .L_26)
.L_26:
        /*006c*/ 	.word	0x00000000
        /*0070*/ 	.short	0x0005
        /*0072*/ 	.short	0x0028
        /*0074*/ 	.byte	0x00, 0xf5, 0x21, 0x00


	//----- nvinfo : EIATTR_KPARAM_INFO
	.align		4
.L_27:
        /*0078*/ 	.byte	0x04, 0x17
        /*007a*/ 	.short	(.L_29 - .L_28)
.L_28:
        /*007c*/ 	.word	0x00000000
        /*0080*/ 	.short	0x0004
        /*0082*/ 	.short	0x0020
        /*0084*/ 	.byte	0x00, 0xf5, 0x21, 0x00


	//----- nvinfo : EIATTR_KPARAM_INFO
	.align		4
.L_29:
        /*0088*/ 	.byte	0x04, 0x17
        /*008a*/ 	.short	(.L_31 - .L_30)
.L_30:
        /*008c*/ 	.word	0x00000000
        /*0090*/ 	.short	0x0003
        /*0092*/ 	.short	0x0018
        /*0094*/ 	.byte	0x00, 0xf5, 0x21, 0x00


	//----- nvinfo : EIATTR_KPARAM_INFO
	.align		4
.L_31:
        /*0098*/ 	.byte	0x04, 0x17
        /*009a*/ 	.short	(.L_33 - .L_32)
.L_32:
        /*009c*/ 	.word	0x00000000
        /*00a0*/ 	.short	0x0002
        /*00a2*/ 	.short	0x0010
        /*00a4*/ 	.byte	0x00, 0xf5, 0x21, 0x00


	//----- nvinfo : EIATTR_KPARAM_INFO
	.align		4
.L_33:
        /*00a8*/ 	.byte	0x04, 0x17
        /*00aa*/ 	.short	(.L_35 - .L_34)
.L_34:
        /*00ac*/ 	.word	0x00000000
        /*00b0*/ 	.short	0x0001
        /*00b2*/ 	.short	0x0008
        /*00b4*/ 	.byte	0x00, 0xf5, 0x21, 0x00


	//----- nvinfo : EIATTR_KPARAM_INFO
	.align		4
.L_35:
        /*00b8*/ 	.byte	0x04, 0x17
        /*00ba*/ 	.short	(.L_37 - .L_36)
.L_36:
        /*00bc*/ 	.word	0x00000000
        /*00c0*/ 	.short	0x0000
        /*00c2*/ 	.short	0x0000
        /*00c4*/ 	.byte	0x00, 0xf5, 0x21, 0x00


	//----- nvinfo : EIATTR_SPARSE_MMA_MASK
	.align		4
.L_37:
        /*00c8*/ 	.byte	0x03, 0x50
        /*00ca*/ 	.short	0x0000


	//----- nvinfo : EIATTR_MAXREG_COUNT
	.align		4
        /*00cc*/ 	.byte	0x03, 0x1b
        /*00ce*/ 	.short	0x00ff


	//----- nvinfo : EIATTR_MERCURY_ISA_VERSION
	.align		4
        /*00d0*/ 	.byte	0x03, 0x5f
        /*00d2*/ 	.short	0x0101


	//----- nvinfo : EIATTR_VRC_CTA_INIT_COUNT
	.align		4
        /*00d4*/ 	.byte	0x02, 0x4a
	.zero		1
	.zero		1


	//----- nvinfo : EIATTR_EXIT_INSTR_OFFSETS
	.align		4
        /*00d8*/ 	.byte	0x04, 0x1c
        /*00da*/ 	.short	(.L_39 - .L_38)


	//   ....[0]....
.L_38:
        /*00dc*/ 	.word	0x00000100


	//   ....[1]....
        /*00e0*/ 	.word	0x00000c70


	//----- nvinfo : EIATTR_CBANK_PARAM_SIZE
	.align		4
.L_39:
        /*00e4*/ 	.byte	0x03, 0x19
        /*00e6*/ 	.short	0x0050


	//----- nvinfo : EIATTR_PARAM_CBANK
	.align		4
        /*00e8*/ 	.byte	0x04, 0x0a
        /*00ea*/ 	.short	(.L_41 - .L_40)
	.align		4
.L_40:
        /*00ec*/ 	.word	index@(.nv.constant0._Z9WaveStepEPfS_S_S_S_S_iiifS_S_)
        /*00f0*/ 	.short	0x0380
        /*00f2*/ 	.short	0x0050


	//----- nvinfo : EIATTR_SW_WAR
	.align		4
.L_41:
        /*00f4*/ 	.byte	0x04, 0x36
        /*00f6*/ 	.short	(.L_43 - .L_42)
.L_42:
        /*00f8*/ 	.word	0x00000008
.L_43:


//--------------------- .nv.info._Z9WaveStepHPfS_S_S_S_S_iiiffS_ --------------------------
	.section	.nv.info._Z9WaveStepHPfS_S_S_S_S_iiiffS_,"",@"SHT_CUDA_INFO"
	.sectionflags	@""
	.align	4


	//----- nvinfo : EIATTR_CUDA_API_VERSION
	.align		4
        /*0000*/ 	.byte	0x04, 0x37
        /*0002*/ 	.short	(.L_45 - .L_44)
.L_44:
        /*0004*/ 	.word	0x00000082


	//----- nvinfo : EIATTR_KPARAM_INFO
	.align		4
.L_45:
        /*0008*/ 	.byte	0x04, 0x17
        /*000a*/ 	.short	(.L_47 - .L_46)
.L_46:
        /*000c*/ 	.word	0x00000000
        /*0010*/ 	.short	0x000b
        /*0012*/ 	.short	0x0048
        /*0014*/ 	.byte	0x00, 0xf5, 0x21, 0x00


	//----- nvinfo : EIATTR_KPARAM_INFO
	.align		4
.L_47:
        /*0018*/ 	.byte	0x04, 0x17
        /*001a*/ 	.short	(.L_49 - .L_48)
.L_48:
        /*001c*/ 	.word	0x00000000
        /*0020*/ 	.short	0x000a
        /*0022*/ 	.short	0x0040
        /*0024*/ 	.byte	0x00, 0xf0, 0x11, 0x00


	//----- nvinfo : EIATTR_KPARAM_INFO
	.align		4
.L_49:
        /*0028*/ 	.byte	0x04, 0x17
        /*002a*/ 	.short	(.L_51 - .L_50)
.L_50:
        /*002c*/ 	.word	0x00000000
        /*0030*/ 	.short	0x0009
        /*0032*/ 	.short	0x003c
        /*0034*/ 	.byte	0x00, 0xf0, 0x11, 0x00


	//----- nvinfo : EIATTR_KPARAM_INFO
	.align		4
.L_51:
        /*0038*/ 	.byte	0x04, 0x17
        /*003a*/ 	.short	(.L_53 - .L_52)
.L_52:
        /*003c*/ 	.word	0x00000000
        /*0040*/ 	.short	0x0008
        /*0042*/ 	.short	0x0038
        /*0044*/ 	.byte	0x00, 0xf0, 0x11, 0x00


	//----- nvinfo : EIATTR_KPARAM_INFO
	.align		4
.L_53:
        /*0048*/ 	.byte	0x04, 0x17
        /*004a*/ 	.short	(.L_55 - .L_54)
.L_54:
        /*004c*/ 	.word	0x00000000
        /*0050*/ 	.short	0x0007
        /*0052*/ 	.short	0x0034
        /*0054*/ 	.byte	0x00, 0xf0, 0x11, 0x00


	//----- nvinfo : EIATTR_KPARAM_INFO
	.align		4
.L_55:
        /*0058*/ 	.byte	0x04, 0x17
        /*005a*/ 	.short	(.L_57 - .L_56)
.L_56:
        /*005c*/ 	.word	0x00000000
        /*0060*/ 	.short	0x0006
        /*0062*/ 	.short	0x0030
        /*0064*/ 	.byte	0x00, 0xf0, 0x11, 0x00


	//----- nvinfo : EIATTR_KPARAM_INFO
	.align		4
.L_57:
        /*0068*/ 	.byte	0x04, 0x17
        /*006a*/ 	.short	(.L_59 - .L_58)
.L_58:
        /*006c*/ 	.word	0x00000000
        /*0070*/ 	.short	0x0005
        /*0072*/ 	.short	0x0028
        /*0074*/ 	.byte	0x00, 0xf5, 0x21, 0x00


	//----- nvinfo : EIATTR_KPARAM_INFO
	.align		4
.L_59:
        /*0078*/ 	.byte	0x04, 0x17
        /*007a*/ 	.short	(.L_61 - .L_60)
.L_60:
        /*007c*/ 	.word	0x00000000
        /*0080*/ 	.short	0x0004
        /*0082*/ 	.short	0x0020
        /*0084*/ 	.byte	0x00, 0xf5, 0x21, 0x00


	//----- nvinfo : EIATTR_KPARAM_INFO
	.align		4
.L_61:
        /*0088*/ 	.byte	0x04, 0x17
        /*008a*/ 	.short	(.L_63 - .L_62)
.L_62:
        /*008c*/ 	.word	0x00000000
        /*0090*/ 	.short	0x0003
        /*0092*/ 	.short	0x0018
        /*0094*/ 	.byte	0x00, 0xf5, 0x21, 0x00


	//----- nvinfo : EIATTR_KPARAM_INFO
	.align		4
.L_63:
        /*0098*/ 	.byte	0x04, 0x17
        /*009a*/ 	.short	(.L_65 - .L_64)
.L_64:
        /*009c*/ 	.word	0x00000000
        /*00a0*/ 	.short	0x0002
        /*00a2*/ 	.short	0x0010
        /*00a4*/ 	.byte	0x00, 0xf5, 0x21, 0x00


	//----- nvinfo : EIATTR_KPARAM_INFO
	.align		4
.L_65:
        /*00a8*/ 	.byte	0x04, 0x17
        /*00aa*/ 	.short	(.L_67 - .L_66)
.L_66:
        /*00ac*/ 	.word	0x00000000
        /*00b0*/ 	.short	0x0001
        /*00b2*/ 	.short	0x0008
        /*00b4*/ 	.byte	0x00, 0xf5, 0x21, 0x00


	//----- nvinfo : EIATTR_KPARAM_INFO
	.align		4
.L_67:
        /*00b8*/ 	.byte	0x04, 0x17
        /*00ba*/ 	.short	(.L_69 - .L_68)
.L_68:
        /*00bc*/ 	.word	0x00000000
        /*00c0*/ 	.short	0x0000
        /*00c2*/ 	.short	0x0000
        /*00c4*/ 	.byte	0x00, 0xf5, 0x21, 0x00


	//----- nvinfo : EIATTR_SPARSE_MMA_MASK
	.align		4
.L_69:
        /*00c8*/ 	.byte	0x03, 0x50
        /*00ca*/ 	.short	0x0000


	//----- nvinfo : EIATTR_MAXREG_COUNT
	.align		4
        /*00cc*/ 	.byte	0x03, 0x1b
        /*00ce*/ 	.short	0x00ff


	//----- nvinfo : EIATTR_MERCURY_ISA_VERSION
	.align		4
        /*00d0*/ 	.byte	0x03, 0x5f
        /*00d2*/ 	.short	0x0101


	//----- nvinfo : EIATTR_VRC_CTA_INIT_COUNT
	.align		4
        /*00d4*/ 	.byte	0x02, 0x4a
	.zero		1
	.zero		1


	//----- nvinfo : EIATTR_EXIT_INSTR_OFFSETS
	.align		4
        /*00d8*/ 	.byte	0x04, 0x1c
        /*00da*/ 	.short	(.L_71 - .L_70)


	//   ....[0]....
.L_70:
        /*00dc*/ 	.word	0x00000120


	//   ....[1]....
        /*00e0*/ 	.word	0x00000a40


	//----- nvinfo : EIATTR_CBANK_PARAM_SIZE
	.align		4
.L_71:
        /*00e4*/ 	.byte	0x03, 0x19
        /*00e6*/ 	.short	0x0050


	//----- nvinfo : EIATTR_PARAM_CBANK
	.align		4
        /*00e8*/ 	.byte	0x04, 0x0a
        /*00ea*/ 	.short	(.L_73 - .L_72)
	.align		4
.L_72:
        /*00ec*/ 	.word	index@(.nv.constant0._Z9WaveStepHPfS_S_S_S_S_iiiffS_)
        /*00f0*/ 	.short	0x0380
        /*00f2*/ 	.short	0x0050


	//----- nvinfo : EIATTR_SW_WAR
	.align		4
.L_73:
        /*00f4*/ 	.byte	0x04, 0x36
        /*00f6*/ 	.short	(.L_75 - .L_74)
.L_74:
        /*00f8*/ 	.word	0x00000008
.L_75:


//--------------------- .nv.callgraph             --------------------------
	.section	.nv.callgraph,"",@"SHT_CUDA_CALLGRAPH"
	.align	4
	.sectionentsize	8
	.align		4
        /*0000*/ 	.word	0x00000000
	.align		4
        /*0004*/ 	.word	0xffffffff
	.align		4
        /*0008*/ 	.word	0x00000000
	.align		4
        /*000c*/ 	.word	0xfffffffe
	.align		4
        /*0010*/ 	.word	0x00000000
	.align		4
        /*0014*/ 	.word	0xfffffffd
	.align		4
        /*0018*/ 	.word	0x00000000
	.align		4
        /*001c*/ 	.word	0xfffffffc


//--------------------- .text._Z9WaveStepEPfS_S_S_S_S_iiifS_S_ --------------------------
	.section	.text._Z9WaveStepEPfS_S_S_S_S_iiifS_S_,"ax",@progbits
	.align	128
        .global         _Z9WaveStepEPfS_S_S_S_S_iiifS_S_
        .type           _Z9WaveStepEPfS_S_S_S_S_iiifS_S_,@function
        .size           _Z9WaveStepEPfS_S_S_S_S_iiifS_S_,(.L_x_2 - _Z9WaveStepEPfS_S_S_S_S_iiifS_S_)
        .other          _Z9WaveStepEPfS_S_S_S_S_iiifS_S_,@"STO_CUDA_ENTRY STV_DEFAULT"
_Z9WaveStepEPfS_S_S_S_S_iiifS_S_:
.text._Z9WaveStepEPfS_S_S_S_S_iiifS_S_:
[----:B------:R-:W-:Y:S01]  /*0000*/  LDC R1, c[0x0][0x37c] ;  /* 0x0000df00ff017b82 */ /* 0x000fe20000000800 */
[----:B------:R-:W0:Y:S07]  /*0010*/  S2R R4, SR_TID.Z ;  /* 0x0000000000047919 */ /* 0x000e2e0000002300 */
[----:B------:R-:W1:Y:S01]  /*0020*/  LDC R0, c[0x0][0x360] ;  /* 0x0000d800ff007b82 */ /* 0x000e620000000800 */
[----:B------:R-:W2:Y:S01]  /*0030*/  S2R R2, SR_TID.Y ;  /* 0x0000000000027919 */ /* 0x000ea20000002200 */
[----:B------:R-:W1:Y:S06]  /*0040*/  S2R R3, SR_TID.X ;  /* 0x0000000000037919 */ /* 0x000e6c0000002100 */
[----:B------:R-:W2:Y:S08]  /*0050*/  LDC R5, c[0x0][0x364] ;  /* 0x0000d900ff057b82 */ /* 0x000eb00000000800 */
[----:B------:R-:W0:Y:S08]  /*0060*/  S2UR UR6, SR_CTAID.Z ;  /* 0x00000000000679c3 */ /* 0x000e300000002700 */
[----:B------:R-:W0:Y:S08]  /*0070*/  LDC R7, c[0x0][0x368] ;  /* 0x0000da00ff077b82 */ /* 0x000e300000000800 */
[----:B------:R-:W2:Y:S08]  /*0080*/  S2UR UR5, SR_CTAID.Y ;  /* 0x00000000000579c3 */ /* 0x000eb00000002600 */
[----:B------:R-:W1:Y:S01]  /*0090*/  S2UR UR4, SR_CTAID.X ;  /* 0x00000000000479c3 */ /* 0x000e620000002500 */
[----:B0-----:R-:W-:-:S05]  /*00a0*/  IMAD R7, R7, UR6, R4 ;  /* 0x0000000607077c24 */ /* 0x001fca000f8e0204 */
[----:B------:R-:W-:Y:S01]  /*00b0*/  ISETP.NE.AND P0, PT, R7, RZ, PT ;  /* 0x000000ff0700720c */ /* 0x000fe20003f05270 */
[----:B--2---:R-:W-:-:S05]  /*00c0*/  IMAD R5, R5, UR5, R2 ;  /* 0x0000000505057c24 */ /* 0x004fca000f8e0202 */
[----:B------:R-:W-:Y:S01]  /*00d0*/  ISETP.EQ.OR P0, PT, R5, RZ, !P0 ;  /* 0x000000ff0500720c */ /* 0x000fe20004702670 */
[----:B-1----:R-:W-:-:S05]  /*00e0*/  IMAD R0, R0, UR4, R3 ;  /* 0x0000000400007c24 */ /* 0x002fca000f8e0203 */
[----:B------:R-:W-:-:S13]  /*00f0*/  ISETP.LT.OR P0, PT, R0, 0x1, P0 ;  /* 0x000000010000780c */ /* 0x000fda0000701670 */
[----:B------:R-:W-:Y:S05]  /*0100*/  @P0 EXIT ;  /* 0x000000000000094d */ /* 0x000fea0003800000 */
[----:B------:R-:W0:Y:S01]  /*0110*/  LDC.64 R2, c[0x0][0x3b0] ;  /* 0x0000ec00ff027b82 */ /* 0x000e220000000a00 */
[----:B------:R-:W-:Y:S01]  /*0120*/  SHF.L.U32 R0, R0, 0x2, RZ ;  /* 0x0000000200007819 */ /* 0x000fe200000006ff */
[----:B------:R-:W1:Y:S06]  /*0130*/  LDCU.64 UR4, c[0x0][0x358] ;  /* 0x00006b00ff0477ac */ /* 0x000e6c0008000a00 */
[----:B------:R-:W2:Y:S08]  /*0140*/  LDC.64 R16, c[0x0][0x390] ;  /* 0x0000e400ff107b82 */ /* 0x000eb00000000a00 */
[----:B------:R-:W3:Y:S01]  /*0150*/  LDC.64 R10, c[0x0][0x388] ;  /* 0x0000e200ff0a7b82 */ /* 0x000ee20000000a00 */
[----:B0-----:R-:W-:-:S07]  /*0160*/  IMAD R9, R5, R2, -R2 ;  /* 0x0000000205097224 */ /* 0x001fce00078e0a02 */
[----:B------:R-:W0:Y:S01]  /*0170*/  LDC.64 R14, c[0x0][0x398] ;  /* 0x0000e600ff0e7b82 */ /* 0x000e220000000a00 */
[-C--:B------:R-:W-:Y:S02]  /*0180*/  IMAD R6, R5, R2.reuse, R0 ;  /* 0x0000000205067224 */ /* 0x080fe400078e0200 */
[----:B------:R-:W-:Y:S01]  /*0190*/  IMAD R7, R7, R2, RZ ;  /* 0x0000000207077224 */ /* 0x000fe200078e02ff */
[----:B------:R-:W-:-:S03]  /*01a0*/  IADD3 R8, PT, PT, R0, R9, RZ ;  /* 0x0000000900087210 */ /* 0x000fc60007ffe0ff */
[CC--:B------:R-:W-:Y:S01]  /*01b0*/  IMAD R0, R7.reuse, R3.reuse, R6 ;  /* 0x0000000307007224 */ /* 0x0c0fe200078e0206 */
[----:B------:R-:W4:Y:S01]  /*01c0*/  LDC.64 R12, c[0x0][0x3c0] ;  /* 0x0000f000ff0c7b82 */ /* 0x000f220000000a00 */
[C---:B------:R-:W-:Y:S01]  /*01d0*/  IMAD R8, R7.reuse, R3, R8 ;  /* 0x0000000307087224 */ /* 0x040fe200078e0208 */
[----:B------:R-:W-:Y:S01]  /*01e0*/  IADD3 R9, PT, PT, R7, -R2, RZ ;  /* 0x8000000207097210 */ /* 0x000fe20007ffe0ff */
[----:B--2---:R-:W-:-:S04]  /*01f0*/  IMAD.WIDE R4, R0, 0x4, R16 ;  /* 0x0000000400047825 */ /* 0x004fc800078e0210 */
[----:B------:R-:W-:Y:S01]  /*0200*/  IMAD.WIDE R16, R8, 0x4, R16 ;  /* 0x0000000408107825 */ /* 0x000fe200078e0210 */
[----:B-1----:R-:W2:Y:S03]  /*0210*/  LDG.E R20, desc[UR4][R4.64] ;  /* 0x0000000404147981 */ /* 0x002ea6000c1e1900 */
[----:B------:R-:W-:Y:S01]  /*0220*/  IMAD R9, R9, R3, R6 ;  /* 0x0000000309097224 */ /* 0x000fe200078e0206 */
[----:B------:R-:W2:Y:S01]  /*0230*/  LDG.E R21, desc[UR4][R16.64] ;  /* 0x0000000410157981 */ /* 0x000ea2000c1e1900 */
[----:B---3--:R-:W-:-:S04]  /*0240*/  IMAD.WIDE R6, R0, 0x4, R10 ;  /* 0x0000000400067825 */ /* 0x008fc800078e020a */
[----:B------:R-:W-:Y:S01]  /*0250*/  IMAD.WIDE R18, R9, 0x4, R10 ;  /* 0x0000000409127825 */ /* 0x000fe200078e020a */
[----:B------:R-:W3:Y:S03]  /*0260*/  LDG.E R23, desc[UR4][R6.64] ;  /* 0x0000000406177981 */ /* 0x000ee6000c1e1900 */
[C---:B0-----:R-:W-:Y:S01]  /*0270*/  IMAD.WIDE R10, R0.reuse, 0x4, R14 ;  /* 0x00000004000a7825 */ /* 0x041fe200078e020e */
[----:B------:R-:W5:Y:S03]  /*0280*/  LDG.E R25, desc[UR4][R18.64] ;  /* 0x0000000412197981 */ /* 0x000f66000c1e1900 */
[----:B----4-:R-:W-:Y:S01]  /*0290*/  IMAD.WIDE R12, R0, 0x4, R12 ;  /* 0x00000004000c7825 */ /* 0x010fe200078e020c */
[----:B------:R-:W4:Y:S04]  /*02a0*/  LDG.E R14, desc[UR4][R10.64] ;  /* 0x000000040a0e7981 */ /* 0x000f28000c1e1900 */
[----:B------:R-:W4:Y:S01]  /*02b0*/  LDG.E R15, desc[UR4][R12.64] ;  /* 0x000000040c0f7981 */ /* 0x000f22000c1e1900 */
[----:B--2---:R-:W-:-:S04]  /*02c0*/  FADD R20, R20, -R21 ;  /* 0x8000001514147221 */ /* 0x004fc80000000000 */
[----:B---3--:R-:W-:-:S04]  /*02d0*/  FADD R20, R20, -R23 ;  /* 0x8000001714147221 */ /* 0x008fc80000000000 */
[----:B-----5:R-:W-:-:S04]  /*02e0*/  FADD R20, R20, R25 ;  /* 0x0000001914147221 */ /* 0x020fc80000000000 */
[----:B----4-:R-:W-:Y:S02]  /*02f0*/  FFMA R15, R15, R20, R14 ;  /* 0x000000140f0f7223 */ /* 0x010fe4000000000e */
[----:B------:R-:W2:Y:S04]  /*0300*/  LDG.E R14, desc[UR4][R10.64+0x4] ;  /* 0x000004040a0e7981 */ /* 0x000ea8000c1e1900 */
[----:B------:R0:W-:Y:S04]  /*0310*/  STG.E desc[UR4][R10.64], R15 ;  /* 0x0000000f0a007986 */ /* 0x0001e8000c101904 */
[----:B------:R-:W3:Y:S04]  /*0320*/  LDG.E R20, desc[UR4][R4.64+0x4] ;  /* 0x0000040404147981 */ /* 0x000ee8000c1e1900 */
[----:B------:R-:W3:Y:S04]  /*0330*/  LDG.E R23, desc[UR4][R16.64+0x4] ;  /* 0x0000040410177981 */ /* 0x000ee8000c1e1900 */
[----:B------:R-:W4:Y:S04]  /*0340*/  LDG.E R25, desc[UR4][R6.64+0x4] ;  /* 0x0000040406197981 */ /* 0x000f28000c1e1900 */
[----:B------:R-:W5:Y:S04]  /*0350*/  LDG.E R27, desc[UR4][R18.64+0x4] ;  /* 0x00000404121b7981 */ /* 0x000f68000c1e1900 */
[----:B------:R-:W2:Y:S01]  /*0360*/  LDG.E R21, desc[UR4][R12.64+0x4] ;  /* 0x000004040c157981 */ /* 0x000ea2000c1e1900 */
[----:B---3--:R-:W-:-:S04]  /*0370*/  FADD R20, R20, -R23 ;  /* 0x8000001714147221 */ /* 0x008fc80000000000 */
[----:B----4-:R-:W-:-:S04]  /*0380*/  FADD R20, R20, -R25 ;  /* 0x8000001914147221 */ /* 0x010fc80000000000 */
[----:B-----5:R-:W-:-:S04]  /*0390*/  FADD R20, R20, R27 ;  /* 0x0000001b14147221 */ /* 0x020fc80000000000 */
[----:B--2---:R-:W-:Y:S02]  /*03a0*/  FFMA R21, R21, R20, R14 ;  /* 0x0000001415157223 */ /* 0x004fe4000000000e */
[----:B------:R-:W2:Y:S04]  /*03b0*/  LDG.E R14, desc[UR4][R10.64+0x8] ;  /* 0x000008040a0e7981 */ /* 0x000ea8000c1e1900 */
[----:B------:R1:W-:Y:S04]  /*03c0*/  STG.E desc[UR4][R10.64+0x4], R21 ;  /* 0x000004150a007986 */ /* 0x0003e8000c101904 */
[----:B------:R-:W3:Y:S04]  /*03d0*/  LDG.E R20, desc[UR4][R4.64+0x8] ;  /* 0x0000080404147981 */ /* 0x000ee8000c1e1900 */
[----:B------:R-:W3:Y:S04]  /*03e0*/  LDG.E R23, desc[UR4][R16.64+0x8] ;  /* 0x0000080410177981 */ /* 0x000ee8000c1e1900 */
[----:B------:R-:W4:Y:S04]  /*03f0*/  LDG.E R25, desc[UR4][R6.64+0x8] ;  /* 0x0000080406197981 */ /* 0x000f28000c1e1900 */
[----:B------:R-:W5:Y:S04]  /*0400*/  LDG.E R27, desc[UR4][R18.64+0x8] ;  /* 0x00000804121b7981 */ /* 0x000f68000c1e1900 */
[----:B0-----:R-:W2:Y:S01]  /*0410*/  LDG.E R15, desc[UR4][R12.64+0x8] ;  /* 0x000008040c0f7981 */ /* 0x001ea2000c1e1900 */
[----:B---3--:R-:W-:-:S04]  /*0420*/  FADD R20, R20, -R23 ;  /* 0x8000001714147221 */ /* 0x008fc80000000000 */
[----:B----4-:R-:W-:-:S04]  /*0430*/  FADD R20, R20, -R25 ;  /* 0x8000001914147221 */ /* 0x010fc80000000000 */
[----:B-----5:R-:W-:-:S04]  /*0440*/  FADD R20, R20, R27 ;  /* 0x0000001b14147221 */ /* 0x020fc80000000000 */
[----:B--2---:R-:W-:Y:S02]  /*0450*/  FFMA R15, R15, R20, R14 ;  /* 0x000000140f0f7223 */ /* 0x004fe4000000000e */
[----:B------:R-:W2:Y:S01]  /*0460*/  LDG.E R14, desc[UR4][R10.64+0xc] ;  /* 0x00000c040a0e7981 */ /* 0x000ea2000c1e1900 */
[----:B-1----:R-:W0:Y:S03]  /*0470*/  LDC.64 R20, c[0x0][0x380] ;  /* 0x0000e000ff147b82 */ /* 0x002e260000000a00 */
[----:B------:R1:W-:Y:S04]  /*0480*/  STG.E desc[UR4][R10.64+0x8], R15 ;  /* 0x0000080f0a007986 */ /* 0x0003e8000c101904 */
[----:B------:R0:W3:Y:S04]  /*0490*/  LDG.E R23, desc[UR4][R16.64+0xc] ;  /* 0x00000c0410177981 */ /* 0x0000e8000c1e1900 */
[----:B------:R-:W3:Y:S04]  /*04a0*/  LDG.E R22, desc[UR4][R4.64+0xc] ;  /* 0x00000c0404167981 */ /* 0x000ee8000c1e1900 */
[----:B------:R-:W4:Y:S04]  /*04b0*/  LDG.E R27, desc[UR4][R6.64+0xc] ;  /* 0x00000c04061b7981 */ /* 0x000f28000c1e1900 */
[----:B------:R-:W5:Y:S04]  /*04c0*/  LDG.E R19, desc[UR4][R18.64+0xc] ;  /* 0x00000c0412137981 */ /* 0x000f68000c1e1900 */
[----:B------:R-:W2:Y:S01]  /*04d0*/  LDG.E R25, desc[UR4][R12.64+0xc] ;  /* 0x00000c040c197981 */ /* 0x000ea2000c1e1900 */
[----:B0-----:R-:W-:-:S04]  /*04e0*/  IMAD.WIDE R16, R9, 0x4, R20 ;  /* 0x0000000409107825 */ /* 0x001fc800078e0214 */
[----:B---3--:R-:W-:Y:S02]  /*04f0*/  FADD R24, R22, -R23 ;  /* 0x8000001716187221 */ /* 0x008fe40000000000 */
[----:B------:R-:W0:Y:S02]  /*0500*/  LDC.64 R22, c[0x0][0x3a0] ;  /* 0x0000e800ff167b82 */ /* 0x000e240000000a00 */
[----:B----4-:R-:W-:-:S04]  /*0510*/  FADD R24, R24, -R27 ;  /* 0x8000001b18187221 */ /* 0x010fc80000000000 */
[----:B-----5:R-:W-:-:S04]  /*0520*/  FADD R24, R24, R19 ;  /* 0x0000001318187221 */ /* 0x020fc80000000000 */
[----:B--2---:R-:W-:Y:S01]  /*0530*/  FFMA R25, R25, R24, R14 ;  /* 0x0000001819197223 */ /* 0x004fe2000000000e */
[----:B-1----:R-:W-:-:S04]  /*0540*/  IMAD.WIDE R14, R0, 0x4, R20 ;  /* 0x00000004000e7825 */ /* 0x002fc800078e0214 */
[----:B------:R1:W-:Y:S04]  /*0550*/  STG.E desc[UR4][R10.64+0xc], R25 ;  /* 0x00000c190a007986 */ /* 0x0003e8000c101904 */
[----:B------:R-:W2:Y:S04]  /*0560*/  LDG.E R19, desc[UR4][R14.64] ;  /* 0x000000040e137981 */ /* 0x000ea8000c1e1900 */
[----:B------:R-:W2:Y:S01]  /*0570*/  LDG.E R24, desc[UR4][R16.64] ;  /* 0x0000000410187981 */ /* 0x000ea2000c1e1900 */
[----:B0-----:R-:W-:-:S03]  /*0580*/  IMAD.WIDE R22, R0, 0x4, R22 ;  /* 0x0000000400167825 */ /* 0x001fc600078e0216 */
[----:B------:R-:W3:Y:S04]  /*0590*/  LDG.E R26, desc[UR4][R4.64] ;  /* 0x00000004041a7981 */ /* 0x000ee8000c1e1900 */
[----:B------:R-:W4:Y:S04]  /*05a0*/  LDG.E R28, desc[UR4][R4.64+-0x4] ;  /* 0xfffffc04041c7981 */ /* 0x000f28000c1e1900 */
[----:B------:R-:W5:Y:S04]  /*05b0*/  LDG.E R18, desc[UR4][R12.64] ;  /* 0x000000040c127981 */ /* 0x000f68000c1e1900 */
[----:B------:R-:W5:Y:S04]  /*05c0*/  LDG.E R9, desc[UR4][R22.64] ;  /* 0x0000000416097981 */ /* 0x000f68000c1e1900 */
[----:B-1----:R-:W5:Y:S01]  /*05d0*/  LDG.E R10, desc[UR4][R22.64+0x4] ;  /* 0x00000404160a7981 */ /* 0x002f62000c1e1900 */
[----:B--2---:R-:W-:-:S04]  /*05e0*/  FADD R19, R19, -R24 ;  /* 0x8000001813137221 */ /* 0x004fc80000000000 */
[----:B---3--:R-:W-:-:S04]  /*05f0*/  FADD R19, R19, -R26 ;  /* 0x8000001a13137221 */ /* 0x008fc80000000000 */
[----:B----4-:R-:W-:-:S04]  /*0600*/  FADD R19, R19, R28 ;  /* 0x0000001c13137221 */ /* 0x010fc80000000000 */
[----:B-----5:R-:W-:-:S05]  /*0610*/  FFMA R9, R18, R19, R9 ;  /* 0x0000001312097223 */ /* 0x020fca0000000009 */
[----:B------:R0:W-:Y:S04]  /*0620*/  STG.E desc[UR4][R22.64], R9 ;  /* 0x0000000916007986 */ /* 0x0001e8000c101904 */
[----:B------:R-:W2:Y:S04]  /*0630*/  LDG.E R18, desc[UR4][R14.64+0x4] ;  /* 0x000004040e127981 */ /* 0x000ea8000c1e1900 */
[----:B------:R-:W2:Y:S04]  /*0640*/  LDG.E R19, desc[UR4][R16.64+0x4] ;  /* 0x0000040410137981 */ /* 0x000ea8000c1e1900 */
[----:B------:R-:W3:Y:S04]  /*0650*/  LDG.E R25, desc[UR4][R4.64+0x4] ;  /* 0x0000040404197981 */ /* 0x000ee8000c1e1900 */
[----:B------:R-:W4:Y:S04]  /*0660*/  LDG.E R27, desc[UR4][R4.64] ;  /* 0x00000004041b7981 */ /* 0x000f28000c1e1900 */
[----:B------:R-:W5:Y:S04]  /*0670*/  LDG.E R11, desc[UR4][R12.64+0x4] ;  /* 0x000004040c0b7981 */ /* 0x000f68000c1e1900 */
[----:B0-----:R-:W5:Y:S01]  /*0680*/  LDG.E R9, desc[UR4][R22.64+0x8] ;  /* 0x0000080416097981 */ /* 0x001f62000c1e1900 */
        /* <DEDUP_REMOVED lines=9> */
[----:B------:R-:W5:Y:S01]  /*0720*/  LDG.E R10, desc[UR4][R12.64+0x8] ;  /* 0x000008040c0a7981 */ /* 0x000f62000c1e1900 */
[----:B--2---:R-:W-:-:S04]  /*0730*/  FADD R18, R18, -R19 ;  /* 0x8000001312127221 */ /* 0x004fc80000000000 */
[----:B---3--:R-:W-:-:S04]  /*0740*/  FADD R18, R18, -R25 ;  /* 0x8000001912127221 */ /* 0x008fc80000000000 */
[----:B----4-:R-:W-:-:S04]  /*0750*/  FADD R18, R18, R27 ;  /* 0x0000001b12127221 */ /* 0x010fc80000000000 */
[----:B-----5:R-:W-:Y:S02]  /*0760*/  FFMA R9, R10, R18, R9 ;  /* 0x000000120a097223 */ /* 0x020fe40000000009 */
[----:B------:R-:W2:Y:S04]  /*0770*/  LDG.E R18, desc[UR4][R22.64+0xc] ;  /* 0x00000c0416127981 */ /* 0x000ea8000c1e1900 */
[----:B------:R1:W-:Y:S04]  /*0780*/  STG.E desc[UR4][R22.64+0x8], R9 ;  /* 0x0000080916007986 */ /* 0x0003e8000c101904 */
[----:B0-----:R-:W3:Y:S04]  /*0790*/  LDG.E R11, desc[UR4][R16.64+0xc] ;  /* 0x00000c04100b7981 */ /* 0x001ee8000c1e1900 */
[----:B------:R-:W3:Y:S04]  /*07a0*/  LDG.E R10, desc[UR4][R14.64+0xc] ;  /* 0x00000c040e0a7981 */ /* 0x000ee8000c1e1900 */
[----:B------:R-:W4:Y:S04]  /*07b0*/  LDG.E R25, desc[UR4][R4.64+0xc] ;  /* 0x00000c0404197981 */ /* 0x000f28000c1e1900 */
[----:B------:R-:W5:Y:S04]  /*07c0*/  LDG.E R27, desc[UR4][R4.64+0x8] ;  /* 0x00000804041b7981 */ /* 0x000f68000c1e1900 */
[----:B------:R-:W2:Y:S01]  /*07d0*/  LDG.E R19, desc[UR4][R12.64+0xc] ;  /* 0x00000c040c137981 */ /* 0x000ea2000c1e1900 */
[----:B-1----:R-:W-:-:S04]  /*07e0*/  IMAD.WIDE R8, R8, 0x4, R20 ;  /* 0x0000000408087825 */ /* 0x002fc800078e0214 */
[----:B---3--:R-:W-:Y:S02]  /*07f0*/  FADD R24, R10, -R11 ;  /* 0x8000000b0a187221 */ /* 0x008fe40000000000 */
[----:B------:R-:W0:Y:S02]  /*0800*/  LDC.64 R10, c[0x0][0x3a8] ;  /* 0x0000ea00ff0a7b82 */ /* 0x000e240000000a00 */
[----:B----4-:R-:W-:-:S04]  /*0810*/  FADD R24, R24, -R25 ;  /* 0x8000001918187221 */ /* 0x010fc80000000000 */
[----:B-----5:R-:W-:-:S04]  /*0820*/  FADD R24, R24, R27 ;  /* 0x0000001b18187221 */ /* 0x020fc80000000000 */
[----:B--2---:R-:W-:-:S05]  /*0830*/  FFMA R19, R19, R24, R18 ;  /* 0x0000001813137223 */ /* 0x004fca0000000012 */
[----:B------:R1:W-:Y:S04]  /*0840*/  STG.E desc[UR4][R22.64+0xc], R19 ;  /* 0x00000c1316007986 */ /* 0x0003e8000c101904 */
[----:B------:R-:W2:Y:S04]  /*0850*/  LDG.E R18, desc[UR4][R6.64] ;  /* 0x0000000406127981 */ /* 0x000ea8000c1e1900 */
[----:B------:R-:W2:Y:S01]  /*0860*/  LDG.E R25, desc[UR4][R6.64+-0x4] ;  /* 0xfffffc0406197981 */ /* 0x000ea2000c1e1900 */
[----:B0-----:R-:W-:-:S03]  /*0870*/  IMAD.WIDE R4, R0, 0x4, R10 ;  /* 0x0000000400047825 */ /* 0x001fc600078e020a */
[----:B------:R-:W3:Y:S04]  /*0880*/  LDG.E R21, desc[UR4][R14.64] ;  /* 0x000000040e157981 */ /* 0x000ee8000c1e1900 */
[----:B------:R-:W4:Y:S04]  /*0890*/  LDG.E R27, desc[UR4][R8.64] ;  /* 0x00000004081b7981 */ /* 0x000f28000c1e1900 */
[----:B------:R-:W5:Y:S04]  /*08a0*/  LDG.E R17, desc[UR4][R12.64] ;  /* 0x000000040c117981 */ /* 0x000f68000c1e1900 */
[----:B------:R-:W5:Y:S01]  /*08b0*/  LDG.E R16, desc[UR4][R4.64] ;  /* 0x0000000404107981 */ /* 0x000f62000c1e1900 */
[----:B--2---:R-:W-:-:S04]  /*08c0*/  FADD R18, R18, -R25 ;  /* 0x8000001912127221 */ /* 0x004fc80000000000 */
[----:B---3--:R-:W-:-:S04]  /*08d0*/  FADD R18, R18, -R21 ;  /* 0x8000001512127221 */ /* 0x008fc80000000000 */
[----:B----4-:R-:W-:-:S04]  /*08e0*/  FADD R18, R18, R27 ;  /* 0x0000001b12127221 */ /* 0x010fc80000000000 */
[----:B-----5:R-:W-:Y:S02]  /*08f0*/  FFMA R17, R17, R18, R16 ;  /* 0x0000001211117223 */ /* 0x020fe40000000010 */
[----:B------:R-:W2:Y:S04]  /*0900*/  LDG.E R16, desc[UR4][R4.64+0x4] ;  /* 0x0000040404107981 */ /* 0x000ea8000c1e1900 */
[----:B------:R0:W-:Y:S04]  /*0910*/  STG.E desc[UR4][R4.64], R17 ;  /* 0x0000001104007986 */ /* 0x0001e8000c101904 */
[----:B------:R-:W3:Y:S04]  /*0920*/  LDG.E R18, desc[UR4][R6.64+0x4] ;  /* 0x0000040406127981 */ /* 0x000ee8000c1e1900 */
[----:B------:R-:W3:Y:S04]  /*0930*/  LDG.E R21, desc[UR4][R6.64] ;  /* 0x0000000406157981 */ /* 0x000ee8000c1e1900 */
[----:B-1----:R-:W4:Y:S04]  /*0940*/  LDG.E R23, desc[UR4][R14.64+0x4] ;  /* 0x000004040e177981 */ /* 0x002f28000c1e1900 */
        /* <DEDUP_REMOVED lines=18> */
[----:B------:R-:W0:Y:S03]  /*0a70*/  LDC.64 R16, c[0x0][0x3b8] ;  /* 0x0000ee00ff107b82 */ /* 0x000e260000000a00 */
[----:B------:R-:W-:Y:S04]  /*0a80*/  STG.E desc[UR4][R4.64+0x8], R21 ;  /* 0x0000081504007986 */ /* 0x000fe8000c101904 */
[----:B------:R-:W3:Y:S04]  /*0a90*/  LDG.E R20, desc[UR4][R6.64+0xc] ;  /* 0x00000c0406147981 */ /* 0x000ee8000c1e1900 */
[----:B------:R4:W3:Y:S04]  /*0aa0*/  LDG.E R23, desc[UR4][R6.64+0x8] ;  /* 0x0000080406177981 */ /* 0x0008e8000c1e1900 */
[----:B------:R-:W5:Y:S04]  /*0ab0*/  LDG.E R15, desc[UR4][R14.64+0xc] ;  /* 0x00000c040e0f7981 */ /* 0x000f68000c1e1900 */
[----:B------:R-:W2:Y:S04]  /*0ac0*/  LDG.E R8, desc[UR4][R8.64+0xc] ;  /* 0x00000c0408087981 */ /* 0x000ea8000c1e1900 */
[----:B-1----:R-:W2:Y:S01]  /*0ad0*/  LDG.E R19, desc[UR4][R12.64+0xc] ;  /* 0x00000c040c137981 */ /* 0x002ea2000c1e1900 */
[----:B------:R-:W-:-:S02]  /*0ae0*/  LEA.HI R22, R3, R3, RZ, 0x1 ;  /* 0x0000000303167211 */ /* 0x000fc400078f08ff */
[----:B0-----:R-:W-:Y:S02]  /*0af0*/  LEA.HI R24, R16, R16, RZ, 0x1 ;  /* 0x0000001010187211 */ /* 0x001fe400078f08ff */
[----:B------:R-:W-:Y:S02]  /*0b00*/  LEA.HI R16, R2, R2, RZ, 0x1 ;  /* 0x0000000202107211 */ /* 0x000fe400078f08ff */
[----:B------:R-:W-:Y:S02]  /*0b10*/  SHF.R.S32.HI R22, RZ, 0x1, R22 ;  /* 0x00000001ff167819 */ /* 0x000fe40000011416 */
[----:B------:R-:W-:Y:S02]  /*0b20*/  SHF.R.S32.HI R24, RZ, 0x1, R24 ;  /* 0x00000001ff187819 */ /* 0x000fe40000011418 */
[----:B----4-:R-:W-:-:S03]  /*0b30*/  SHF.R.S32.HI R7, RZ, 0x1, R16 ;  /* 0x00000001ff077819 */ /* 0x010fc60000011410 */
[----:B------:R-:W-:-:S04]  /*0b40*/  IMAD R22, R24, R3, R22 ;  /* 0x0000000318167224 */ /* 0x000fc800078e0216 */
[----:B------:R-:W-:Y:S02]  /*0b50*/  IMAD R7, R22, R2, R7 ;  /* 0x0000000216077224 */ /* 0x000fe400078e0207 */
[----:B------:R-:W0:Y:S02]  /*0b60*/  LDC.64 R2, c[0x0][0x3c8] ;  /* 0x0000f200ff027b82 */ /* 0x000e240000000a00 */
[----:B------:R-:W-:-:S04]  /*0b70*/  IMAD.WIDE R10, R7, 0x4, R10 ;  /* 0x00000004070a7825 */ /* 0x000fc800078e020a */
[----:B---3--:R-:W-:-:S04]  /*0b80*/  FADD R20, R20, -R23 ;  /* 0x8000001714147221 */ /* 0x008fc80000000000 */
[----:B-----5:R-:W-:-:S04]  /*0b90*/  FADD R15, R20, -R15 ;  /* 0x8000000f140f7221 */ /* 0x020fc80000000000 */
[----:B--2---:R-:W-:-:S04]  /*0ba0*/  FADD R8, R15, R8 ;  /* 0x000000080f087221 */ /* 0x004fc80000000000 */
[----:B------:R-:W-:-:S05]  /*0bb0*/  FFMA R19, R19, R8, R18 ;  /* 0x0000000813137223 */ /* 0x000fca0000000012 */
[----:B------:R-:W-:Y:S04]  /*0bc0*/  STG.E desc[UR4][R4.64+0xc], R19 ;  /* 0x00000c1304007986 */ /* 0x000fe8000c101904 */
[----:B------:R-:W-:Y:S04]  /*0bd0*/  STG.E desc[UR4][R10.64], R17 ;  /* 0x000000110a007986 */ /* 0x000fe8000c101904 */
[----:B------:R-:W2:Y:S01]  /*0be0*/  LDG.E R7, desc[UR4][R4.64] ;  /* 0x0000000404077981 */ /* 0x000ea2000c1e1900 */
[----:B0-----:R-:W-:-:S05]  /*0bf0*/  IMAD.WIDE R2, R0, 0x4, R2 ;  /* 0x0000000400027825 */ /* 0x001fca00078e0202 */
[----:B--2---:R-:W-:Y:S04]  /*0c00*/  STG.E desc[UR4][R2.64], R7 ;  /* 0x0000000702007986 */ /* 0x004fe8000c101904 */
[----:B------:R-:W2:Y:S04]  /*0c10*/  LDG.E R9, desc[UR4][R4.64+0x4] ;  /* 0x0000040404097981 */ /* 0x000ea8000c1e1900 */
[----:B--2---:R-:W-:Y:S04]  /*0c20*/  STG.E desc[UR4][R2.64+0x4], R9 ;  /* 0x0000040902007986 */ /* 0x004fe8000c101904 */
[----:B------:R-:W2:Y:S04]  /*0c30*/  LDG.E R13, desc[UR4][R4.64+0x8] ;  /* 0x00000804040d7981 */ /* 0x000ea8000c1e1900 */
[----:B--2---:R-:W-:Y:S04]  /*0c40*/  STG.E desc[UR4][R2.64+0x8], R13 ;  /* 0x0000080d02007986 */ /* 0x004fe8000c101904 */
[----:B------:R-:W2:Y:S04]  /*0c50*/  LDG.E R15, desc[UR4][R4.64+0xc] ;  /* 0x00000c04040f7981 */ /* 0x000ea8000c1e1900 */
[----:B--2---:R-:W-:Y:S01]  /*0c60*/  STG.E desc[UR4][R2.64+0xc], R15 ;  /* 0x00000c0f02007986 */ /* 0x004fe2000c101904 */
[----:B------:R-:W-:Y:S05]  /*0c70*/  EXIT ;  /* 0x000000000000794d */ /* 0x000fea0003800000 */
.L_x_0:
[----:B------:R-:W-:-:S00]  /*0c80*/  BRA `(.L_x_0) ;  /* 0xfffffffc00fc7947 */ /* 0x000fc0000383ffff */
[----:B------:R-:W-:-:S00]  /*0c90*/  NOP ;  /* 0x0000000000007918 */ /* 0x000fc00000000000 */
        /* <DEDUP_REMOVED lines=14> */
.L_x_2:


//--------------------- .text._Z9WaveStepHPfS_S_S_S_S_iiiffS_ --------------------------
	.section	.text._Z9WaveStepHPfS_S_S_S_S_iiiffS_,"ax",@progbits
	.align	128
        .global         _Z9WaveStepHPfS_S_S_S_S_iiiffS_
        .type           _Z9WaveStepHPfS_S_S_S_S_iiiffS_,@function
        .size           _Z9WaveStepHPfS_S_S_S_S_iiiffS_,(.L_x_3 - _Z9WaveStepHPfS_S_S_S_S_iiiffS_)
        .other          _Z9WaveStepHPfS_S_S_S_S_iiiffS_,@"STO_CUDA_ENTRY STV_DEFAULT"
_Z9WaveStepHPfS_S_S_S_S_iiiffS_:
.text._Z9WaveStepHPfS_S_S_S_S_iiiffS_:
[----:B------:R-:W-:Y:S01]  /*0000*/  LDC R1, c[0x0][0x37c] ;  /* 0x0000df00ff017b82 */ /* 0x000fe20000000800 */
[----:B------:R-:W0:Y:S07]  /*0010*/  S2R R5, SR_TID.Y ;  /* 0x0000000000057919 */ /* 0x000e2e0000002200 */
[----:B------:R-:W1:Y:S01]  /*0020*/  LDC R7, c[0x0][0x360] ;  /* 0x0000d800ff077b82 */ /* 0x000e620000000800 */
[----:B------:R-:W2:Y:S01]  /*0030*/  LDCU UR7, c[0x0][0x3b8] ;  /* 0x00007700ff0777ac */ /* 0x000ea20008000800 */
[----:B------:R-:W1:Y:S01]  /*0040*/  S2R R4, SR_TID.X ;  /* 0x0000000000047919 */ /* 0x000e620000002100 */
[----:B------:R-:W3:Y:S05]  /*0050*/  S2R R6, SR_TID.Z ;  /* 0x0000000000067919 */ /* 0x000eea0000002300 */
[----:B------:R-:W0:Y:S08]  /*0060*/  S2UR UR5, SR_CTAID.Y ;  /* 0x00000000000579c3 */ /* 0x000e300000002600 */
[----:B------:R-:W0:Y:S08]  /*0070*/  LDC R0, c[0x0][0x364] ;  /* 0x0000d900ff007b82 */ /* 0x000e300000000800 */
[----:B------:R-:W1:Y:S08]  /*0080*/  S2UR UR4, SR_CTAID.X ;  /* 0x00000000000479c3 */ /* 0x000e700000002500 */
[----:B------:R-:W4:Y:S08]  /*0090*/  LDC.64 R2, c[0x0][0x3b0] ;  /* 0x0000ec00ff027b82 */ /* 0x000f300000000a00 */
[----:B------:R-:W3:Y:S01]  /*00a0*/  S2UR UR6, SR_CTAID.Z ;  /* 0x00000000000679c3 */ /* 0x000ee20000002700 */
[----:B0-----:R-:W-:-:S07]  /*00b0*/  IMAD R0, R0, UR5, R5 ;  /* 0x0000000500007c24 */ /* 0x001fce000f8e0205 */
[----:B------:R-:W3:Y:S01]  /*00c0*/  LDC R11, c[0x0][0x368] ;  /* 0x0000da00ff0b7b82 */ /* 0x000ee20000000800 */
[----:B-1----:R-:W-:Y:S01]  /*00d0*/  IMAD R7, R7, UR4, R4 ;  /* 0x0000000407077c24 */ /* 0x002fe2000f8e0204 */
[----:B----4-:R-:W-:-:S04]  /*00e0*/  ISETP.GE.AND P0, PT, R0, R3, PT ;  /* 0x000000030000720c */ /* 0x010fc80003f06270 */
[----:B------:R-:W-:Y:S01]  /*00f0*/  ISETP.GE.OR P0, PT, R7, R2, P0 ;  /* 0x000000020700720c */ /* 0x000fe20000706670 */
[----:B---3--:R-:W-:-:S05]  /*0100*/  IMAD R11, R11, UR6, R6 ;  /* 0x000000060b0b7c24 */ /* 0x008fca000f8e0206 */
[----:B--2---:R-:W-:-:S13]  /*0110*/  ISETP.GE.OR P0, PT, R11, UR7, P0 ;  /* 0x000000070b007c0c */ /* 0x004fda0008706670 */
[----:B------:R-:W-:Y:S05]  /*0120*/  @P0 EXIT ;  /* 0x000000000000094d */ /* 0x000fea0003800000 */
[----:B------:R-:W0:Y:S01]  /*0130*/  LDC.64 R4, c[0x0][0x3a0] ;  /* 0x0000e800ff047b82 */ /* 0x000e220000000a00 */
[----:B------:R-:W-:Y:S01]  /*0140*/  SHF.L.U32 R7, R7, 0x2, RZ ;  /* 0x0000000207077819 */ /* 0x000fe200000006ff */
[-C--:B------:R-:W-:Y:S01]  /*0150*/  IMAD R13, R11, R2.reuse, RZ ;  /* 0x000000020b0d7224 */ /* 0x080fe200078e02ff */
[----:B------:R-:W1:Y:S03]  /*0160*/  LDCU.64 UR4, c[0x0][0x358] ;  /* 0x00006b00ff0477ac */ /* 0x000e660008000a00 */
[-C--:B------:R-:W-:Y:S01]  /*0170*/  IMAD R0, R0, R2.reuse, R7 ;  /* 0x0000000200007224 */ /* 0x080fe200078e0207 */
[C---:B------:R-:W-:Y:S01]  /*0180*/  IADD3 R6, PT, PT, R13.reuse, R2, RZ ;  /* 0x000000020d067210 */ /* 0x040fe20007ffe0ff */
[----:B------:R-:W2:Y:S01]  /*0190*/  LDC.64 R8, c[0x0][0x3a8] ;  /* 0x0000ea00ff087b82 */ /* 0x000ea20000000a00 */
[----:B------:R-:W3:Y:S01]  /*01a0*/  LDCU UR6, c[0x0][0x3bc] ;  /* 0x00007780ff0677ac */ /* 0x000ee20008000800 */
[----:B------:R-:W-:-:S02]  /*01b0*/  IMAD R7, R13, R3, R0 ;  /* 0x000000030d077224 */ /* 0x000fc400078e0200 */
[----:B------:R-:W-:-:S03]  /*01c0*/  IMAD R3, R6, R3, R0 ;  /* 0x0000000306037224 */ /* 0x000fc600078e0200 */
[----:B------:R-:W-:Y:S01]  /*01d0*/  IADD3 R15, PT, PT, R7, R2, RZ ;  /* 0x00000002070f7210 */ /* 0x000fe20007ffe0ff */
[----:B------:R-:W4:Y:S01]  /*01e0*/  LDC.64 R10, c[0x0][0x380] ;  /* 0x0000e000ff0a7b82 */ /* 0x000f220000000a00 */
[----:B0-----:R-:W-:-:S04]  /*01f0*/  IMAD.WIDE R12, R3, 0x4, R4 ;  /* 0x00000004030c7825 */ /* 0x001fc800078e0204 */
[----:B------:R-:W-:Y:S01]  /*0200*/  IMAD.WIDE R4, R7, 0x4, R4 ;  /* 0x0000000407047825 */ /* 0x000fe200078e0204 */
[----:B-1----:R-:W5:Y:S03]  /*0210*/  LDG.E R6, desc[UR4][R12.64] ;  /* 0x000000040c067981 */ /* 0x002f66000c1e1900 */
[--C-:B--2---:R-:W-:Y:S01]  /*0220*/  IMAD.WIDE R14, R15, 0x4, R8.reuse ;  /* 0x000000040f0e7825 */ /* 0x104fe200078e0208 */
[----:B------:R-:W5:Y:S03]  /*0230*/  LDG.E R17, desc[UR4][R4.64] ;  /* 0x0000000404117981 */ /* 0x000f66000c1e1900 */
[C---:B------:R-:W-:Y:S01]  /*0240*/  IMAD.WIDE R8, R7.reuse, 0x4, R8 ;  /* 0x0000000407087825 */ /* 0x040fe200078e0208 */
[----:B------:R-:W2:Y:S03]  /*0250*/  LDG.E R19, desc[UR4][R14.64] ;  /* 0x000000040e137981 */ /* 0x000ea6000c1e1900 */
[----:B----4-:R-:W-:Y:S01]  /*0260*/  IMAD.WIDE R10, R7, 0x4, R10 ;  /* 0x00000004070a7825 */ /* 0x010fe200078e020a */
[----:B------:R-:W4:Y:S04]  /*0270*/  LDG.E R21, desc[UR4][R8.64] ;  /* 0x0000000408157981 */ /* 0x000f28000c1e1900 */
[----:B------:R-:W3:Y:S01]  /*0280*/  LDG.E R0, desc[UR4][R10.64] ;  /* 0x000000040a007981 */ /* 0x000ee2000c1e1900 */
[----:B-----5:R-:W-:-:S04]  /*0290*/  FADD R6, R6, -R17 ;  /* 0x8000001106067221 */ /* 0x020fc80000000000 */
[----:B--2---:R-:W-:-:S04]  /*02a0*/  FADD R6, R6, -R19 ;  /* 0x8000001306067221 */ /* 0x004fc80000000000 */
[----:B----4-:R-:W-:-:S04]  /*02b0*/  FADD R21, R6, R21 ;  /* 0x0000001506157221 */ /* 0x010fc80000000000 */
[----:B---3--:R-:W-:Y:S02]  /*02c0*/  FFMA R21, R21, UR6, R0 ;  /* 0x0000000615157c23 */ /* 0x008fe40008000000 */
[----:B------:R-:W2:Y:S04]  /*02d0*/  LDG.E R0, desc[UR4][R10.64+0x4] ;  /* 0x000004040a007981 */ /* 0x000ea8000c1e1900 */
[----:B------:R0:W-:Y:S04]  /*02e0*/  STG.E desc[UR4][R10.64], R21 ;  /* 0x000000150a007986 */ /* 0x0001e8000c101904 */
[----:B------:R-:W3:Y:S04]  /*02f0*/  LDG.E R6, desc[UR4][R12.64+0x4] ;  /* 0x000004040c067981 */ /* 0x000ee8000c1e1900 */
[----:B------:R-:W3:Y:S04]  /*0300*/  LDG.E R17, desc[UR4][R4.64+0x4] ;  /* 0x0000040404117981 */ /* 0x000ee8000c1e1900 */
[----:B------:R-:W4:Y:S04]  /*0310*/  LDG.E R19, desc[UR4][R14.64+0x4] ;  /* 0x000004040e137981 */ /* 0x000f28000c1e1900 */
[----:B------:R-:W5:Y:S01]  /*0320*/  LDG.E R23, desc[UR4][R8.64+0x4] ;  /* 0x0000040408177981 */ /* 0x000f62000c1e1900 */
[----:B---3--:R-:W-:-:S04]  /*0330*/  FADD R6, R6, -R17 ;  /* 0x8000001106067221 */ /* 0x008fc80000000000 */
[----:B----4-:R-:W-:-:S04]  /*0340*/  FADD R6, R6, -R19 ;  /* 0x8000001306067221 */ /* 0x010fc80000000000 */
[----:B-----5:R-:W-:-:S04]  /*0350*/  FADD R23, R6, R23 ;  /* 0x0000001706177221 */ /* 0x020fc80000000000 */
[----:B--2---:R-:W-:Y:S02]  /*0360*/  FFMA R23, R23, UR6, R0 ;  /* 0x0000000617177c23 */ /* 0x004fe40008000000 */
[----:B------:R-:W2:Y:S04]  /*0370*/  LDG.E R0, desc[UR4][R10.64+0x8] ;  /* 0x000008040a007981 */ /* 0x000ea8000c1e1900 */
[----:B------:R1:W-:Y:S04]  /*0380*/  STG.E desc[UR4][R10.64+0x4], R23 ;  /* 0x000004170a007986 */ /* 0x0003e8000c101904 */
[----:B------:R-:W3:Y:S04]  /*0390*/  LDG.E R6, desc[UR4][R12.64+0x8] ;  /* 0x000008040c067981 */ /* 0x000ee8000c1e1900 */
[----:B------:R-:W3:Y:S04]  /*03a0*/  LDG.E R17, desc[UR4][R4.64+0x8] ;  /* 0x0000080404117981 */ /* 0x000ee8000c1e1900 */
[----:B------:R-:W4:Y:S04]  /*03b0*/  LDG.E R19, desc[UR4][R14.64+0x8] ;  /* 0x000008040e137981 */ /* 0x000f28000c1e1900 */
[----:B0-----:R-:W5:Y:S01]  /*03c0*/  LDG.E R21, desc[UR4][R8.64+0x8] ;  /* 0x0000080408157981 */ /* 0x001f62000c1e1900 */
[----:B---3--:R-:W-:-:S02]  /*03d0*/  FADD R6, R6, -R17 ;  /* 0x8000001106067221 */ /* 0x008fc40000000000 */
[----:B------:R-:W0:Y:S02]  /*03e0*/  LDC.64 R16, c[0x0][0x398] ;  /* 0x0000e600ff107b82 */ /* 0x000e240000000a00 */
[----:B----4-:R-:W-:-:S04]  /*03f0*/  FADD R6, R6, -R19 ;  /* 0x8000001306067221 */ /* 0x010fc80000000000 */
[----:B-----5:R-:W-:-:S04]  /*0400*/  FADD R21, R6, R21 ;  /* 0x0000001506157221 */ /* 0x020fc80000000000 */
[----:B--2---:R-:W-:Y:S02]  /*0410*/  FFMA R21, R21, UR6, R0 ;  /* 0x0000000615157c23 */ /* 0x004fe40008000000 */
[----:B------:R-:W2:Y:S04]  /*0420*/  LDG.E R0, desc[UR4][R10.64+0xc] ;  /* 0x00000c040a007981 */ /* 0x000ea8000c1e1900 */
[----:B------:R-:W-:Y:S04]  /*0430*/  STG.E desc[UR4][R10.64+0x8], R21 ;  /* 0x000008150a007986 */ /* 0x000fe8000c101904 */
[----:B------:R0:W3:Y:S04]  /*0440*/  LDG.E R6, desc[UR4][R12.64+0xc] ;  /* 0x00000c040c067981 */ /* 0x0000e8000c1e1900 */
[----:B------:R-:W3:Y:S04]  /*0450*/  LDG.E R19, desc[UR4][R4.64+0xc] ;  /* 0x00000c0404137981 */ /* 0x000ee8000c1e1900 */
[----:B-1----:R-:W4:Y:S04]  /*0460*/  LDG.E R23, desc[UR4][R14.64+0xc] ;  /* 0x00000c040e177981 */ /* 0x002f28000c1e1900 */
[----:B------:R-:W5:Y:S01]  /*0470*/  LDG.E R25, desc[UR4][R8.64+0xc] ;  /* 0x00000c0408197981 */ /* 0x000f62000c1e1900 */
[----:B0-----:R-:W-:-:S04]  /*0480*/  IMAD.WIDE R12, R3, 0x4, R16 ;  /* 0x00000004030c7825 */ /* 0x001fc800078e0210 */
[----:B------:R-:W-:-:S04]  /*0490*/  IMAD.WIDE R16, R7, 0x4, R16 ;  /* 0x0000000407107825 */ /* 0x000fc800078e0210 */
[----:B---3--:R-:W-:Y:S02]  /*04a0*/  FADD R6, R6, -R19 ;  /* 0x8000001306067221 */ /* 0x008fe40000000000 */
[----:B------:R-:W0:Y:S02]  /*04b0*/  LDC.64 R18, c[0x0][0x388] ;  /* 0x0000e200ff127b82 */ /* 0x000e240000000a00 */
[----:B----4-:R-:W-:-:S04]  /*04c0*/  FADD R6, R6, -R23 ;  /* 0x8000001706067221 */ /* 0x010fc80000000000 */
[----:B-----5:R-:W-:-:S04]  /*04d0*/  FADD R25, R6, R25 ;  /* 0x0000001906197221 */ /* 0x020fc80000000000 */
[----:B--2---:R-:W-:-:S05]  /*04e0*/  FFMA R25, R25, UR6, R0 ;  /* 0x0000000619197c23 */ /* 0x004fca0008000000 */
[----:B------:R1:W-:Y:S04]  /*04f0*/  STG.E desc[UR4][R10.64+0xc], R25 ;  /* 0x00000c190a007986 */ /* 0x0003e8000c101904 */
[----:B------:R-:W2:Y:S04]  /*0500*/  LDG.E R3, desc[UR4][R8.64+0x4] ;  /* 0x0000040408037981 */ /* 0x000ea8000c1e1900 */
[----:B------:R-:W2:Y:S01]  /*0510*/  LDG.E R6, desc[UR4][R8.64] ;  /* 0x0000000408067981 */ /* 0x000ea2000c1e1900 */
[----:B0-----:R-:W-:-:S03]  /*0520*/  IMAD.WIDE R18, R7, 0x4, R18 ;  /* 0x0000000407127825 */ /* 0x001fc600078e0212 */
[----:B------:R-:W3:Y:S04]  /*0530*/  LDG.E R14, desc[UR4][R12.64] ;  /* 0x000000040c0e7981 */ /* 0x000ee8000c1e1900 */
[----:B------:R-:W4:Y:S04]  /*0540*/  LDG.E R20, desc[UR4][R16.64] ;  /* 0x0000000410147981 */ /* 0x000f28000c1e1900 */
[----:B------:R-:W5:Y:S01]  /*0550*/  LDG.E R0, desc[UR4][R18.64] ;  /* 0x0000000412007981 */ /* 0x000f62000c1e1900 */
[----:B--2---:R-:W-:-:S04]  /*0560*/  FADD R3, R3, -R6 ;  /* 0x8000000603037221 */ /* 0x004fc80000000000 */
[----:B---3--:R-:W-:-:S04]  /*0570*/  FADD R3, R3, -R14 ;  /* 0x8000000e03037221 */ /* 0x008fc80000000000 */
[----:B----4-:R-:W-:-:S04]  /*0580*/  FADD R3, R3, R20 ;  /* 0x0000001403037221 */ /* 0x010fc80000000000 */
[----:B-----5:R-:W-:Y:S02]  /*0590*/  FFMA R3, R3, UR6, R0 ;  /* 0x0000000603037c23 */ /* 0x020fe40008000000 */
[----:B------:R-:W2:Y:S04]  /*05a0*/  LDG.E R0, desc[UR4][R18.64+0x4] ;  /* 0x0000040412007981 */ /* 0x000ea8000c1e1900 */
[----:B------:R0:W-:Y:S04]  /*05b0*/  STG.E desc[UR4][R18.64], R3 ;  /* 0x0000000312007986 */ /* 0x0001e8000c101904 */
[----:B------:R-:W3:Y:S04]  /*05c0*/  LDG.E R6, desc[UR4][R8.64+0x8] ;  /* 0x0000080408067981 */ /* 0x000ee8000c1e1900 */
[----:B-1----:R-:W3:Y:S04]  /*05d0*/  LDG.E R11, desc[UR4][R8.64+0x4] ;  /* 0x00000404080b7981 */ /* 0x002ee8000c1e1900 */
        /* <DEDUP_REMOVED lines=8> */
[----:B0-----:R-:W3:Y:S04]  /*0660*/  LDG.E R3, desc[UR4][R8.64+0xc] ;  /* 0x00000c0408037981 */ /* 0x001ee8000c1e1900 */
        /* <DEDUP_REMOVED lines=12> */
[----:B-1----:R-:W5:Y:S01]  /*0730*/  LDG.E R21, desc[UR4][R16.64+0xc] ;  /* 0x00000c0410157981 */ /* 0x002f62000c1e1900 */
[----:B0-----:R-:W-:-:S04]  /*0740*/  IMAD.WIDE R2, R2, 0x4, R16 ;  /* 0x0000000402027825 */ /* 0x001fc800078e0210 */
[----:B---3--:R-:W-:Y:S02]  /*0750*/  FADD R6, R6, -R11 ;  /* 0x8000000b06067221 */ /* 0x008fe40000000000 */
[----:B------:R-:W0:Y:S02]  /*0760*/  LDC.64 R10, c[0x0][0x390] ;  /* 0x0000e400ff0a7b82 */ /* 0x000e240000000a00 */
[----:B----4-:R-:W-:-:S04]  /*0770*/  FADD R6, R6, -R15 ;  /* 0x8000000f06067221 */ /* 0x010fc80000000000 */
[----:B-----5:R-:W-:-:S04]  /*0780*/  FADD R21, R6, R21 ;  /* 0x0000001506157221 */ /* 0x020fc80000000000 */
[----:B--2---:R-:W-:-:S05]  /*0790*/  FFMA R21, R21, UR6, R0 ;  /* 0x0000000615157c23 */ /* 0x004fca0008000000 */
[----:B------:R-:W-:Y:S04]  /*07a0*/  STG.E desc[UR4][R18.64+0xc], R21 ;  /* 0x00000c1512007986 */ /* 0x000fe8000c101904 */
        /* <DEDUP_REMOVED lines=23> */
[----:B0-----:R-:W3:Y:S04]  /*0920*/  LDG.E R7, desc[UR4][R16.64+0x8] ;  /* 0x0000080410077981 */ /* 0x001ee8000c1e1900 */
[----:B------:R-:W4:Y:S04]  /*0930*/  LDG.E R9, desc[UR4][R4.64+0xc] ;  /* 0x00000c0404097981 */ /* 0x000f28000c1e1900 */
[----:B------:R-:W5:Y:S01]  /*0940*/  LDG.E R13, desc[UR4][R4.64+0x8] ;  /* 0x00000804040d7981 */ /* 0x000f62000c1e1900 */
[----:B---3--:R-:W-:-:S04]  /*0950*/  FADD R6, R6, -R7 ;  /* 0x8000000706067221 */ /* 0x008fc80000000000 */
[----:B----4-:R-:W-:-:S04]  /*0960*/  FADD R6, R6, -R9 ;  /* 0x8000000906067221 */ /* 0x010fc80000000000 */
[----:B-----5:R-:W-:-:S04]  /*0970*/  FADD R13, R6, R13 ;  /* 0x0000000d060d7221 */ /* 0x020fc80000000000 */
[----:B--2---:R-:W-:Y:S02]  /*0980*/  FFMA R13, R13, UR6, R0 ;  /* 0x000000060d0d7c23 */ /* 0x004fe40008000000 */
[----:B------:R-:W2:Y:S04]  /*0990*/  LDG.E R0, desc[UR4][R10.64+0xc] ;  /* 0x00000c040a007981 */ /* 0x000ea8000c1e1900 */
[----:B------:R-:W-:Y:S04]  /*09a0*/  STG.E desc[UR4][R10.64+0x8], R13 ;  /* 0x0000080d0a007986 */ /* 0x000fe8000c101904 */
[----:B------:R-:W3:Y:S04]  /*09b0*/  LDG.E R6, desc[UR4][R2.64+0xc] ;  /* 0x00000c0402067981 */ /* 0x000ee8000c1e1900 */
[----:B------:R-:W3:Y:S04]  /*09c0*/  LDG.E R7, desc[UR4][R16.64+0xc] ;  /* 0x00000c0410077981 */ /* 0x000ee8000c1e1900 */
[----:B------:R-:W4:Y:S04]  /*09d0*/  LDG.E R9, desc[UR4][R4.64+0x10] ;  /* 0x0000100404097981 */ /* 0x000f28000c1e1900 */
[----:B-1----:R-:W5:Y:S01]  /*09e0*/  LDG.E R15, desc[UR4][R4.64+0xc] ;  /* 0x00000c04040f7981 */ /* 0x002f62000c1e1900 */
[----:B---3--:R-:W-:-:S04]  /*09f0*/  FADD R6, R6, -R7 ;  /* 0x8000000706067221 */ /* 0x008fc80000000000 */
[----:B----4-:R-:W-:-:S04]  /*0a00*/  FADD R6, R6, -R9 ;  /* 0x8000000906067221 */ /* 0x010fc80000000000 */
[----:B-----5:R-:W-:-:S04]  /*0a10*/  FADD R15, R6, R15 ;  /* 0x0000000f060f7221 */ /* 0x020fc80000000000 */
[----:B--2---:R-:W-:-:S05]  /*0a20*/  FFMA R15, R15, UR6, R0 ;  /* 0x000000060f0f7c23 */ /* 0x004fca0008000000 */
[----:B------:R-:W-:Y:S01]  /*0a30*/  STG.E desc[UR4][R10.64+0xc], R15 ;  /* 0x00000c0f0a007986 */ /* 0x000fe2000c101904 */
[----:B------:R-:W-:Y:S05]  /*0a40*/  EXIT ;  /* 0x000000000000794d */ /* 0x000fea0003800000 */
.L_x_1:
        /* <DEDUP_REMOVED lines=11> */
.L_x_3:


//--------------------- .nv.shared.reserved.0     --------------------------
	.section	.nv.shared.reserved.0,"aw",@nobits
	.weak		__nv_reservedSMEM_offset_0_alias
	.size		__nv_reservedSMEM_offset_0_alias, 0, 64
	.other		__nv_reservedSMEM_offset_0_alias,@"STO_CUDA_RESERVED_SHARED STV_DEFAULT"
__nv_reservedSMEM_offset_0_alias:
	.zero		0
	.zero		64


//--------------------- .nv.constant0._Z9WaveStepEPfS_S_S_S_S_iiifS_S_ --------------------------
	.section	.nv.constant0._Z9WaveStepEPfS_S_S_S_S_iiifS_S_,"a",@progbits
	.sectionflags	@""
	.align	4
.nv.constant0._Z9WaveStepEPfS_S_S_S_S_iiifS_S_:
	.zero		976


//--------------------- .nv.constant0._Z9WaveStepHPfS_S_S_S_S_iiiffS_ --------------------------
	.section	.nv.constant0._Z9WaveStepHPfS_S_S_S_S_iiiffS_,"a",@progbits
	.sectionflags	@""
	.align	4
.nv.constant0._Z9WaveStepHPfS_S_S_S_S_iiiffS_:
	.zero		976


//--------------------- SYMBOLS --------------------------

	.type		.nv.reservedSmem.offset0,@object
	.size		.nv.reservedSmem.offset0,0x4
